def attn_fwd(
    Q,
    K,
    V,
    Out,
    Lse,
    sm_scale,
    stride_qz,
    stride_qh,
    stride_qm,
    stride_qk,
    stride_kz,
    stride_kh,
    stride_kn,
    stride_kk,
    stride_vz,
    stride_vh,
    stride_vn,
    stride_vk,
    stride_oz,
    stride_oh,
    stride_om,
    stride_ok,
    seqlen_q,
    seqlen_k,
    BLOCK_M: tl.constexpr,
    BLOCK_N: tl.constexpr,
    HEAD_DIM: tl.constexpr,
    CAUSAL: tl.constexpr,
):
    start_m = tl.program_id(0)
    off_hz = tl.program_id(1)
    q_off = off_hz * stride_qh
    k_off = off_hz * stride_kh
    v_off = off_hz * stride_vh
    offs_m = start_m * BLOCK_M + tl.arange(0, BLOCK_M)
    offs_d = tl.arange(0, HEAD_DIM)
    offs_n = tl.arange(0, BLOCK_N)
    q_ptrs = Q + q_off + offs_m[:, None] * stride_qm + offs_d[None, :] * stride_qk
    k_ptrs = K + k_off + offs_d[:, None] * stride_kk + offs_n[None, :] * stride_kn
    v_ptrs = V + v_off + offs_n[:, None] * stride_vn + offs_d[None, :] * stride_vk
    m_i = tl.full([BLOCK_M], float("-inf"), dtype=tl.float32)
    l_i = tl.zeros([BLOCK_M], dtype=tl.float32) + 1.0
    acc = tl.zeros([BLOCK_M, HEAD_DIM], dtype=tl.float32)
    q = tl.load(q_ptrs)
    acc, l_i, m_i = _attn_fwd_inner(
        acc,
        l_i,
        m_i,
        q,
        k_ptrs,
        v_ptrs,
        sm_scale,
        stride_kn,
        stride_vn,
        start_m,
        seqlen_k,
        BLOCK_M,
        BLOCK_N,
        HEAD_DIM,
        CAUSAL,
    )
    acc = acc / l_i[:, None]
    lse = m_i + tl.math.log2(l_i) / 1.4426950408889634
    o_ptrs = (
        Out
        + off_hz * stride_oh
        + offs_m[:, None] * stride_om
        + offs_d[None, :] * stride_ok
    )
    tl.store(o_ptrs, acc.to(Out.dtype.element_ty))
    tl.store(Lse + off_hz * seqlen_q + offs_m, lse)

# config = {"BLOCK_M": 128, "BLOCK_N": 64, "HEAD_DIM": 64, "arch": "sm_100", "causal": true, "dtype": "fp16", "num_stages": 2, "num_warps": 8}
# arch = sm_100


// ===== COMPILED SASS (sm_100a) =====

	.target	sm_100a

	.elftype	@"ET_EXEC"


//--------------------- .note.nv.tkinfo           --------------------------
	.section	.note.nv.tkinfo,"",@"SHT_NOTE"
	.sectionflags	@"SHF_NOTE_NV_TKINFO"
	.tkinfo
        /*0018*/ 	.word	0x00000081
        /*0030*/ 	.string	""
        /*0030*/ 	.string	"ptxas-blackwell"
        /*0030*/ 	.string	"Cuda compilation tools, release 12.9, V12.9.86"
        /*0030*/ 	.string	"Build cuda_12.9.r12.9/compiler.36037853_0"
        /*0030*/ 	.string	"-v  -suppress-debug-info  -lineinfo  -arch sm_100a "



//--------------------- .note.nv.cuver            --------------------------
	.section	.note.nv.cuver,"",@"SHT_NOTE"
	.sectionflags	@"SHF_NOTE_NV_CUVER"
        /*0018*/ 	.short	0x0001
        /*001a*/ 	.short	0x0064
        /*001c*/ 	.short	0x0001
        /*001e*/ 	.short	0x0000
        /*0020*/ 	.short	0x0001
        /*0022*/ 	.short	0x0000


//--------------------- .nv.info                  --------------------------
	.section	.nv.info,"",@"SHT_CUDA_INFO"
	.align	4


	//----- nvinfo : EIATTR_REGCOUNT
	.align		4
        /*0000*/ 	.byte	0x04, 0x2f
        /*0002*/ 	.short	(.L_5 - .L_4)
	.align		4
.L_4:
        /*0004*/ 	.word	index@(attn_fwd)
        /*0008*/ 	.word	0x0000009a


	//----- nvinfo : EIATTR_FRAME_SIZE
	.align		4
.L_5:
        /*000c*/ 	.byte	0x04, 0x11
        /*000e*/ 	.short	(.L_7 - .L_6)
	.align		4
.L_6:
        /*0010*/ 	.word	index@($__internal_2_$__cuda_sm10x_tcgen05_guardrail_trap_unallocated_columns_being_dealloced)
        /*0014*/ 	.word	0x00000000


	//----- nvinfo : EIATTR_FRAME_SIZE
	.align		4
.L_7:
        /*0018*/ 	.byte	0x04, 0x11
        /*001a*/ 	.short	(.L_9 - .L_8)
	.align		4
.L_8:
        /*001c*/ 	.word	index@($__internal_1_$__cuda_sm10x_tcgen05_guardrail_trap_phase_invalid_during_alloc)
        /*0020*/ 	.word	0x00000000


	//----- nvinfo : EIATTR_FRAME_SIZE
	.align		4
.L_9:
        /*0024*/ 	.byte	0x04, 0x11
        /*0026*/ 	.short	(.L_11 - .L_10)
	.align		4
.L_10:
        /*0028*/ 	.word	index@($__internal_0_$__cuda_sm10x_tcgen05_guardrail_trap_col_being_dealloced_not_returned_by_alloc)
        /*002c*/ 	.word	0x00000000


	//----- nvinfo : EIATTR_FRAME_SIZE
	.align		4
.L_11:
        /*0030*/ 	.byte	0x04, 0x11
        /*0032*/ 	.short	(.L_13 - .L_12)
	.align		4
.L_12:
        /*0034*/ 	.word	index@(attn_fwd)
        /*0038*/ 	.word	0x00000000


	//----- nvinfo : EIATTR_MIN_STACK_SIZE
	.align		4
.L_13:
        /*003c*/ 	.byte	0x04, 0x12
        /*003e*/ 	.short	(.L_15 - .L_14)
	.align		4
.L_14:
        /*0040*/ 	.word	index@(attn_fwd)
        /*0044*/ 	.word	0x00000000
.L_15:


//--------------------- .nv.info.attn_fwd         --------------------------
	.section	.nv.info.attn_fwd,"",@"SHT_CUDA_INFO"
	.sectionflags	@""
	.align	4


	//----- nvinfo : EIATTR_CUDA_API_VERSION
	.align		4
        /*0000*/ 	.byte	0x04, 0x37
        /*0002*/ 	.short	(.L_17 - .L_16)
.L_16:
        /*0004*/ 	.word	0x00000081


	//----- nvinfo : EIATTR_KPARAM_INFO
	.align		4
.L_17:
        /*0008*/ 	.byte	0x04, 0x17
        /*000a*/ 	.short	(.L_19 - .L_18)
.L_18:
        /*000c*/ 	.word	0x00000000
        /*0010*/ 	.short	0x0019
        /*0012*/ 	.short	0x0080
        /*0014*/ 	.byte	0x00, 0xf4, 0x21, 0x00


	//----- nvinfo : EIATTR_KPARAM_INFO
	.align		4
.L_19:
        /*0018*/ 	.byte	0x04, 0x17
        /*001a*/ 	.short	(.L_21 - .L_20)
.L_20:
        /*001c*/ 	.word	0x00000000
        /*0020*/ 	.short	0x0018
        /*0022*/ 	.short	0x0078
        /*0024*/ 	.byte	0x00, 0xf4, 0x21, 0x00


	//----- nvinfo : EIATTR_KPARAM_INFO
	.align		4
.L_21:
        /*0028*/ 	.byte	0x04, 0x17
        /*002a*/ 	.short	(.L_23 - .L_22)
.L_22:
        /*002c*/ 	.word	0x00000000
        /*0030*/ 	.short	0x0017
        /*0032*/ 	.short	0x0070
        /*0034*/ 	.byte	0x00, 0xf0, 0x11, 0x00


	//----- nvinfo : EIATTR_KPARAM_INFO
	.align		4
.L_23:
        /*0038*/ 	.byte	0x04, 0x17
        /*003a*/ 	.short	(.L_25 - .L_24)
.L_24:
        /*003c*/ 	.word	0x00000000
        /*0040*/ 	.short	0x0016
        /*0042*/ 	.short	0x006c
        /*0044*/ 	.byte	0x00, 0xf0, 0x11, 0x00


	//----- nvinfo : EIATTR_KPARAM_INFO
	.align		4
.L_25:
        /*0048*/ 	.byte	0x04, 0x17
        /*004a*/ 	.short	(.L_27 - .L_26)
.L_26:
        /*004c*/ 	.word	0x00000000
        /*0050*/ 	.short	0x0015
        /*0052*/ 	.short	0x0068
        /*0054*/ 	.byte	0x00, 0xf0, 0x11, 0x00


	//----- nvinfo : EIATTR_KPARAM_INFO
	.align		4
.L_27:
        /*0058*/ 	.byte	0x04, 0x17
        /*005a*/ 	.short	(.L_29 - .L_28)
.L_28:
        /*005c*/ 	.word	0x00000000
        /*0060*/ 	.short	0x0014
        /*0062*/ 	.short	0x0064
        /*0064*/ 	.byte	0x00, 0xf0, 0x11, 0x00


	//----- nvinfo : EIATTR_KPARAM_INFO
	.align		4
.L_29:
        /*0068*/ 	.byte	0x04, 0x17
        /*006a*/ 	.short	(.L_31 - .L_30)
.L_30:
        /*006c*/ 	.word	0x00000000
        /*0070*/ 	.short	0x0013
        /*0072*/ 	.short	0x0060
        /*0074*/ 	.byte	0x00, 0xf0, 0x11, 0x00


	//----- nvinfo : EIATTR_KPARAM_INFO
	.align		4
.L_31:
        /*0078*/ 	.byte	0x04, 0x17
        /*007a*/ 	.short	(.L_33 - .L_32)
.L_32:
        /*007c*/ 	.word	0x00000000
        /*0080*/ 	.short	0x0012
        /*0082*/ 	.short	0x005c
        /*0084*/ 	.byte	0x00, 0xf0, 0x11, 0x00


	//----- nvinfo : EIATTR_KPARAM_INFO
	.align		4
.L_33:
        /*0088*/ 	.byte	0x04, 0x17
        /*008a*/ 	.short	(.L_35 - .L_34)
.L_34:
        /*008c*/ 	.word	0x00000000
        /*0090*/ 	.short	0x0011
        /*0092*/ 	.short	0x0058
        /*0094*/ 	.byte	0x00, 0xf0, 0x11, 0x00


	//----- nvinfo : EIATTR_KPARAM_INFO
	.align		4
.L_35:
        /*0098*/ 	.byte	0x04, 0x17
        /*009a*/ 	.short	(.L_37 - .L_36)
.L_36:
        /*009c*/ 	.word	0x00000000
        /*00a0*/ 	.short	0x0010
        /*00a2*/ 	.short	0x0054
        /*00a4*/ 	.byte	0x00, 0xf0, 0x11, 0x00


	//----- nvinfo : EIATTR_KPARAM_INFO
	.align		4
.L_37:
        /*00a8*/ 	.byte	0x04, 0x17
        /*00aa*/ 	.short	(.L_39 - .L_38)
.L_38:
        /*00ac*/ 	.word	0x00000000
        /*00b0*/ 	.short	0x000f
        /*00b2*/ 	.short	0x0050
        /*00b4*/ 	.byte	0x00, 0xf0, 0x11, 0x00


	//----- nvinfo : EIATTR_KPARAM_INFO
	.align		4
.L_39:
        /*00b8*/ 	.byte	0x04, 0x17
        /*00ba*/ 	.short	(.L_41 - .L_40)
.L_40:
        /*00bc*/ 	.word	0x00000000
        /*00c0*/ 	.short	0x000e
        /*00c2*/ 	.short	0x004c
        /*00c4*/ 	.byte	0x00, 0xf0, 0x11, 0x00


	//----- nvinfo : EIATTR_KPARAM_INFO
	.align		4
.L_41:
        /*00c8*/ 	.byte	0x04, 0x17
        /*00ca*/ 	.short	(.L_43 - .L_42)
.L_42:
        /*00cc*/ 	.word	0x00000000
        /*00d0*/ 	.short	0x000d
        /*00d2*/ 	.short	0x0048
        /*00d4*/ 	.byte	0x00, 0xf0, 0x11, 0x00


	//----- nvinfo : EIATTR_KPARAM_INFO
	.align		4
.L_43:
        /*00d8*/ 	.byte	0x04, 0x17
        /*00da*/ 	.short	(.L_45 - .L_44)
.L_44:
        /*00dc*/ 	.word	0x00000000
        /*00e0*/ 	.short	0x000c
        /*00e2*/ 	.short	0x0044
        /*00e4*/ 	.byte	0x00, 0xf0, 0x11, 0x00


	//----- nvinfo : EIATTR_KPARAM_INFO
	.align		4
.L_45:
        /*00e8*/ 	.byte	0x04, 0x17
        /*00ea*/ 	.short	(.L_47 - .L_46)
.L_46:
        /*00ec*/ 	.word	0x00000000
        /*00f0*/ 	.short	0x000b
        /*00f2*/ 	.short	0x0040
        /*00f4*/ 	.byte	0x00, 0xf0, 0x11, 0x00


	//----- nvinfo : EIATTR_KPARAM_INFO
	.align		4
.L_47:
        /*00f8*/ 	.byte	0x04, 0x17
        /*00fa*/ 	.short	(.L_49 - .L_48)
.L_48:
        /*00fc*/ 	.word	0x00000000
        /*0100*/ 	.short	0x000a
        /*0102*/ 	.short	0x003c
        /*0104*/ 	.byte	0x00, 0xf0, 0x11, 0x00


	//----- nvinfo : EIATTR_KPARAM_INFO
	.align		4
.L_49:
        /*0108*/ 	.byte	0x04, 0x17
        /*010a*/ 	.short	(.L_51 - .L_50)
.L_50:
        /*010c*/ 	.word	0x00000000
        /*0110*/ 	.short	0x0009
        /*0112*/ 	.short	0x0038
        /*0114*/ 	.byte	0x00, 0xf0, 0x11, 0x00


	//----- nvinfo : EIATTR_KPARAM_INFO
	.align		4
.L_51:
        /*0118*/ 	.byte	0x04, 0x17
        /*011a*/ 	.short	(.L_53 - .L_52)
.L_52:
        /*011c*/ 	.word	0x00000000
        /*0120*/ 	.short	0x0008
        /*0122*/ 	.short	0x0034
        /*0124*/ 	.byte	0x00, 0xf0, 0x11, 0x00


	//----- nvinfo : EIATTR_KPARAM_INFO
	.align		4
.L_53:
        /*0128*/ 	.byte	0x04, 0x17
        /*012a*/ 	.short	(.L_55 - .L_54)
.L_54:
        /*012c*/ 	.word	0x00000000
        /*0130*/ 	.short	0x0007
        /*0132*/ 	.short	0x0030
        /*0134*/ 	.byte	0x00, 0xf0, 0x11, 0x00


	//----- nvinfo : EIATTR_KPARAM_INFO
	.align		4
.L_55:
        /*0138*/ 	.byte	0x04, 0x17
        /*013a*/ 	.short	(.L_57 - .L_56)
.L_56:
        /*013c*/ 	.word	0x00000000
        /*0140*/ 	.short	0x0006
        /*0142*/ 	.short	0x002c
        /*0144*/ 	.byte	0x00, 0xf0, 0x11, 0x00


	//----- nvinfo : EIATTR_KPARAM_INFO
	.align		4
.L_57:
        /*0148*/ 	.byte	0x04, 0x17
        /*014a*/ 	.short	(.L_59 - .L_58)
.L_58:
        /*014c*/ 	.word	0x00000000
        /*0150*/ 	.short	0x0005
        /*0152*/ 	.short	0x0028
        /*0154*/ 	.byte	0x00, 0xf0, 0x11, 0x00


	//----- nvinfo : EIATTR_KPARAM_INFO
	.align		4
.L_59:
        /*0158*/ 	.byte	0x04, 0x17
        /*015a*/ 	.short	(.L_61 - .L_60)
.L_60:
        /*015c*/ 	.word	0x00000000
        /*0160*/ 	.short	0x0004
        /*0162*/ 	.short	0x0020
        /*0164*/ 	.byte	0x00, 0xf4, 0x21, 0x00


	//----- nvinfo : EIATTR_KPARAM_INFO
	.align		4
.L_61:
        /*0168*/ 	.byte	0x04, 0x17
        /*016a*/ 	.short	(.L_63 - .L_62)
.L_62:
        /*016c*/ 	.word	0x00000000
        /*0170*/ 	.short	0x0003
        /*0172*/ 	.short	0x0018
        /*0174*/ 	.byte	0x00, 0xf4, 0x21, 0x00


	//----- nvinfo : EIATTR_KPARAM_INFO
	.align		4
.L_63:
        /*0178*/ 	.byte	0x04, 0x17
        /*017a*/ 	.short	(.L_65 - .L_64)
.L_64:
        /*017c*/ 	.word	0x00000000
        /*0180*/ 	.short	0x0002
        /*0182*/ 	.short	0x0010
        /*0184*/ 	.byte	0x00, 0xf4, 0x21, 0x00


	//----- nvinfo : EIATTR_KPARAM_INFO
	.align		4
.L_65:
        /*0188*/ 	.byte	0x04, 0x17
        /*018a*/ 	.short	(.L_67 - .L_66)
.L_66:
        /*018c*/ 	.word	0x00000000
        /*0190*/ 	.short	0x0001
        /*0192*/ 	.short	0x0008
        /*0194*/ 	.byte	0x00, 0xf4, 0x21, 0x00


	//----- nvinfo : EIATTR_KPARAM_INFO
	.align		4
.L_67:
        /*0198*/ 	.byte	0x04, 0x17
        /*019a*/ 	.short	(.L_69 - .L_68)
.L_68:
        /*019c*/ 	.word	0x00000000
        /*01a0*/ 	.short	0x0000
        /*01a2*/ 	.short	0x0000
        /*01a4*/ 	.byte	0x00, 0xf4, 0x21, 0x00


	//----- nvinfo : EIATTR_AT_ENTRY_FRAGMENTS
	.align		4
.L_69:
        /*01a8*/ 	.byte	0x04, 0x4f
        /*01aa*/ 	.short	(.L_71 - .L_70)


	//   ....[0]....
.L_70:
        /*01ac*/ 	.word	0x00000004


	//----- nvinfo : EIATTR_RESERVED_SMEM_USED
	.align		4
.L_71:
        /*01b0*/ 	.byte	0x01, 0x41
	.zero		2


	//----- nvinfo : EIATTR_SPARSE_MMA_MASK
	.align		4
        /*01b4*/ 	.byte	0x03, 0x50
        /*01b6*/ 	.short	0x0000


	//----- nvinfo : EIATTR_TCGEN05_1CTA_USED
	.align		4
        /*01b8*/ 	.byte	0x01, 0x51
	.zero		2


	//----- nvinfo : EIATTR_MAXREG_COUNT
	.align		4
        /*01bc*/ 	.byte	0x03, 0x1b
        /*01be*/ 	.short	0x00ff


	//----- nvinfo : EIATTR_NUM_BARRIERS
	.align		4
        /*01c0*/ 	.byte	0x02, 0x4c
        /*01c2*/ 	.byte	0x01
	.zero		1


	//----- nvinfo : EIATTR_INT_WARP_WIDE_INSTR_OFFSETS
	.align		4
        /*01c4*/ 	.byte	0x04, 0x31
        /*01c6*/ 	.short	(.L_73 - .L_72)


	//   ....[0]....
.L_72:
        /*01c8*/ 	.word	0x000012a0


	//   ....[1]....
        /*01cc*/ 	.word	0x000012c0


	//   ....[2]....
        /*01d0*/ 	.word	0x00001700


	//   ....[3]....
        /*01d4*/ 	.word	0x000017e0


	//   ....[4]....
        /*01d8*/ 	.word	0x000040b0


	//   ....[5]....
        /*01dc*/ 	.word	0x00007960


	//   ....[6]....
        /*01e0*/ 	.word	0x000079b0


	//----- nvinfo : EIATTR_COOP_GROUP_MASK_REGIDS
	.align		4
.L_73:
        /*01e4*/ 	.byte	0x04, 0x29
        /*01e6*/ 	.short	(.L_75 - .L_74)


	//   ....[0]....
.L_74:
        /*01e8*/ 	.word	0xffffffff


	//   ....[1]....
        /*01ec*/ 	.word	0xffffffff


	//   ....[2]....
        /*01f0*/ 	.word	0xffffffff


	//   ....[3]....
        /*01f4*/ 	.word	0xffffffff


	//   ....[4]....
        /*01f8*/ 	.word	0xffffffff


	//   ....[5]....
        /*01fc*/ 	.word	0xffffffff


	//   ....[6]....
        /*0200*/ 	.word	0xffffffff


	//   ....[7]....
        /*0204*/ 	.word	0xffffffff


	//----- nvinfo : EIATTR_COOP_GROUP_INSTR_OFFSETS
	.align		4
.L_75:
        /*0208*/ 	.byte	0x04, 0x28
        /*020a*/ 	.short	(.L_77 - .L_76)


	//   ....[0]....
.L_76:
        /*020c*/ 	.word	0x00000050


	//   ....[1]....
        /*0210*/ 	.word	0x00000310


	//   ....[2]....
        /*0214*/ 	.word	0x00002680


	//   ....[3]....
        /*0218*/ 	.word	0x000035d0


	//   ....[4]....
        /*021c*/ 	.word	0x00004fe0


	//   ....[5]....
        /*0220*/ 	.word	0x00005890


	//   ....[6]....
        /*0224*/ 	.word	0x000077f0


	//   ....[7]....
        /*0228*/ 	.word	0x00007a60


	//----- nvinfo : EIATTR_VRC_CTA_INIT_COUNT
	.align		4
.L_77:
        /*022c*/ 	.byte	0x02, 0x4a
        /*022e*/ 	.byte	0x80
	.zero		1


	//----- nvinfo : EIATTR_MBARRIER_INSTR_OFFSETS
	.align		4
        /*0230*/ 	.byte	0x04, 0x39
        /*0232*/ 	.short	(.L_79 - .L_78)


	//   ....[0]....
.L_78:
        /*0234*/ 	.word	0x000015d0
        /*0238*/ 	.word	0x000000ff
        /*023c*/ 	.word	0x0000a000
        /*0240*/ 	.short	0x0100
        /*0242*/ 	.byte	0x08
	.zero		1


	//   ....[1]....
        /*0244*/ 	.word	0x000017d0
        /*0248*/ 	.word	0x000000ff
        /*024c*/ 	.word	0x0000a008
        /*0250*/ 	.short	0x0100
        /*0252*/ 	.byte	0x08
	.zero		1


	//   ....[2]....
        /*0254*/ 	.word	0x00001960
        /*0258*/ 	.word	0x000000ff
        /*025c*/ 	.word	0x00006000
        /*0260*/ 	.short	0x0100
        /*0262*/ 	.byte	0x08
	.zero		1


	//   ....[3]....
        /*0264*/ 	.word	0x00001bc0
        /*0268*/ 	.word	0x000000ff
        /*026c*/ 	.word	0x00006000
        /*0270*/ 	.short	0x010a
        /*0272*/ 	.byte	0x08
	.zero		1


	//   ....[4]....
        /*0274*/ 	.word	0x00001d10
        /*0278*/ 	.word	0x000000ff
        /*027c*/ 	.word	0x00006000
        /*0280*/ 	.short	0x0108
        /*0282*/ 	.byte	0x08
	.zero		1


	//   ....[5]....
        /*0284*/ 	.word	0x000041f0
        /*0288*/ 	.word	0x000000ff
        /*028c*/ 	.word	0x0000a010
        /*0290*/ 	.short	0x0100
        /*0292*/ 	.byte	0x08
	.zero		1


	//   ....[6]....
        /*0294*/ 	.word	0x00004350
        /*0298*/ 	.word	0x000000ff
        /*029c*/ 	.word	0x0000a010
        /*02a0*/ 	.short	0x010a
        /*02a2*/ 	.byte	0x08
	.zero		1


	//   ....[7]....
        /*02a4*/ 	.word	0x000045f0
        /*02a8*/ 	.word	0x000000ff
        /*02ac*/ 	.word	0x0000a010
        /*02b0*/ 	.short	0x0108
        /*02b2*/ 	.byte	0x08
	.zero		1


	//   ....[8]....
        /*02b4*/ 	.word	0x000057b0
        /*02b8*/ 	.word	0x000000ff
        /*02bc*/ 	.word	0x00000000
        /*02c0*/ 	.short	0x010a
        /*02c2*/ 	.byte	0x20
	.zero		1


	//   ....[9]....
        /*02c4*/ 	.word	0x00006210
        /*02c8*/ 	.word	0x000000ff
        /*02cc*/ 	.word	0x00000000
        /*02d0*/ 	.short	0x010a
        /*02d2*/ 	.byte	0x20
	.zero		1


	//   ....[10]....
        /*02d4*/ 	.word	0x000062f0
        /*02d8*/ 	.word	0x000000ff
        /*02dc*/ 	.word	0x0000a000
        /*02e0*/ 	.short	0x0108
        /*02e2*/ 	.byte	0x08
	.zero		1


	//   ....[11]....
        /*02e4*/ 	.word	0x00006320
        /*02e8*/ 	.word	0x000000ff
        /*02ec*/ 	.word	0x0000a008
        /*02f0*/ 	.short	0x0108
        /*02f2*/ 	.byte	0x08
	.zero		1


	//   ....[12]....
        /*02f4*/ 	.word	0x00007a80
        /*02f8*/ 	.word	0x000000ff
        /*02fc*/ 	.word	0x00006000
        /*0300*/ 	.short	0x010a
        /*0302*/ 	.byte	0x08
	.zero		1


	//   ....[13]....
        /*0304*/ 	.word	0x00007ab0
        /*0308*/ 	.word	0x000000ff
        /*030c*/ 	.word	0x0000a010
        /*0310*/ 	.short	0x010a
        /*0312*/ 	.byte	0x08
	.zero		1


	//   ....[14]....
        /*0314*/ 	.word	0x00007ae0
        /*0318*/ 	.word	0x000000ff
        /*031c*/ 	.word	0x00000000
        /*0320*/ 	.short	0x010a
        /*0322*/ 	.byte	0x20
	.zero		1


	//   ....[15]....
        /*0324*/ 	.word	0x00007b10
        /*0328*/ 	.word	0x000000ff
        /*032c*/ 	.word	0x00000000
        /*0330*/ 	.short	0x010a
        /*0332*/ 	.byte	0x20
	.zero		1


	//----- nvinfo : EIATTR_NUM_MBARRIERS
	.align		4
.L_79:
        /*0334*/ 	.byte	0x03, 0x38
        /*0336*/ 	.short	0xffff


	//----- nvinfo : EIATTR_EXIT_INSTR_OFFSETS
	.align		4
        /*0338*/ 	.byte	0x04, 0x1c
        /*033a*/ 	.short	(.L_81 - .L_80)


	//   ....[0]....
.L_80:
        /*033c*/ 	.word	0x00007a70


	//----- nvinfo : EIATTR_REQNTID
	.align		4
.L_81:
        /*0340*/ 	.byte	0x04, 0x10
        /*0342*/ 	.short	(.L_83 - .L_82)
.L_82:
        /*0344*/ 	.word	0x00000100
        /*0348*/ 	.word	0x00000001
        /*034c*/ 	.word	0x00000001


	//----- nvinfo : EIATTR_CRS_STACK_SIZE
	.align		4
.L_83:
        /*0350*/ 	.byte	0x04, 0x1e
        /*0352*/ 	.short	(.L_85 - .L_84)
.L_84:
        /*0354*/ 	.word	0x00000000


	//----- nvinfo : EIATTR_CBANK_PARAM_SIZE
	.align		4
.L_85:
        /*0358*/ 	.byte	0x03, 0x19
        /*035a*/ 	.short	0x0088


	//----- nvinfo : EIATTR_PARAM_CBANK
	.align		4
        /*035c*/ 	.byte	0x04, 0x0a
        /*035e*/ 	.short	(.L_87 - .L_86)
	.align		4
.L_86:
        /*0360*/ 	.word	index@(.nv.constant0.attn_fwd)
        /*0364*/ 	.short	0x0380
        /*0366*/ 	.short	0x0088


	//----- nvinfo : EIATTR_SW_WAR
	.align		4
.L_87:
        /*0368*/ 	.byte	0x04, 0x36
        /*036a*/ 	.short	(.L_89 - .L_88)
.L_88:
        /*036c*/ 	.word	0x00000008
.L_89:


//--------------------- .nv.compat                --------------------------
	.section	.nv.compat,"",@"SHT_CUDA_COMPAT_INFO"
	.align	4
        /*0000*/ 	.byte	0x02, 0x02, 0x02, 0x00, 0x02, 0x05, 0x05, 0x00, 0x02, 0x03, 0x00, 0x00, 0x02, 0x06, 0x01, 0x00


//--------------------- .nv.callgraph             --------------------------
	.section	.nv.callgraph,"",@"SHT_CUDA_CALLGRAPH"
	.align	4
	.sectionentsize	8
	.align		4
        /*0000*/ 	.word	0x00000000
	.align		4
        /*0004*/ 	.word	0xffffffff
	.align		4
        /*0008*/ 	.word	0x00000000
	.align		4
        /*000c*/ 	.word	0xfffffffe
	.align		4
        /*0010*/ 	.word	0x00000000
	.align		4
        /*0014*/ 	.word	0xfffffffd
	.align		4
        /*0018*/ 	.word	0x00000000
	.align		4
        /*001c*/ 	.word	0xfffffffc


//--------------------- .nv.constant4             --------------------------
	.section	.nv.constant4,"a",@progbits
	.align	8
	.align		8
.nv.constant4:
        /*0000*/ 	.dword	_$_str


//--------------------- .text.attn_fwd            --------------------------
	.section	.text.attn_fwd,"ax",@progbits
	.align	128
        .global         attn_fwd
        .type           attn_fwd,@function
        .size           attn_fwd,(.L_x_31 - attn_fwd)
        .other          attn_fwd,@"STO_CUDA_ENTRY STV_DEFAULT"
attn_fwd:
.text.attn_fwd:
[----:B------:R-:W0:Y:S01]  /*0000*/  LDC R1, c[0x0][0x37c] ;  /* 0x0000df00ff017b82 */ /* 0x000e220000000800 */
[----:B------:R-:W1:Y:S02]  /*0010*/  S2R R0, SR_TID.X ;  /* 0x0000000000007919 */ /* 0x000e640000002100 */
[----:B-1----:R-:W-:-:S13]  /*0020*/  ISETP.GE.U32.AND P5, PT, R0, 0x20, PT ;  /* 0x000000200000780c */ /* 0x002fda0003fa6070 */
[----:B------:R-:W-:Y:S05]  /*0030*/  @P5 BRA `(.L_x_0) ;  /* 0x0000000000b85947 */ /* 0x000fea0003800000 */
[----:B------:R-:W1:Y:S01]  /*0040*/  S2UR UR6, SR_CgaCtaId ;  /* 0x00000000000679c3 */ /* 0x000e620000008800 */
[----:B------:R-:W-:Y:S01]  /*0050*/  NOP ;  /* 0x0000000000007918 */ /* 0x000fe20000000000 */
[----:B------:R-:W-:Y:S02]  /*0060*/  UMOV UR4, 0x40 ;  /* 0x0000004000047882 */ /* 0x000fe40000000000 */
[----:B-1----:R-:W-:-:S09]  /*0070*/  ULEA UR4, UR6, UR4, 0x18 ;  /* 0x0000000406047291 */ /* 0x002fd2000f8ec0ff */
[----:B------:R-:W1:Y:S01]  /*0080*/  LDS.U8 R2, [UR4] ;  /* 0x00000004ff027984 */ /* 0x000e620008000000 */
[----:B------:R-:W-:Y:S02]  /*0090*/  UMOV UR4, 0x400 ;  /* 0x0000040000047882 */ /* 0x000fe40000000000 */
[----:B------:R-:W-:Y:S01]  /*00a0*/  ULEA UR4, UR6, UR4, 0x18 ;  /* 0x0000000406047291 */ /* 0x000fe2000f8ec0ff */
[----:B-1----:R-:W-:-:S13]  /*00b0*/  ISETP.NE.AND P0, PT, R2, RZ, PT ;  /* 0x000000ff0200720c */ /* 0x002fda0003f05270 */
[----:B------:R-:W-:Y:S05]  /*00c0*/  @P0 BRA `(.L_x_1) ;  /* 0x00000000007c0947 */ /* 0x000fea0003800000 */
[----:B------:R-:W-:-:S13]  /*00d0*/  ELECT P0, URZ, PT ;  /* 0x0000000000ff782f */ /* 0x000fda0003800000 */
[----:B------:R-:W-:Y:S05]  /*00e0*/  @!P0 BRA `(.L_x_2) ;  /* 0x0000000000848947 */ /* 0x000fea0003800000 */
[----:B------:R-:W-:Y:S01]  /*00f0*/  UMOV UR5, 0x8 ;  /* 0x0000000800057882 */ /* 0x000fe20000000000 */
[----:B------:R-:W-:Y:S02]  /*0100*/  IMAD.MOV.U32 R5, RZ, RZ, 0x1 ;  /* 0x00000001ff057424 */ /* 0x000fe400078e00ff */
[----:B------:R-:W-:Y:S02]  /*0110*/  IMAD.MOV.U32 R3, RZ, RZ, 0xff ;  /* 0x000000ffff037424 */ /* 0x000fe400078e00ff */
[----:B------:R-:W-:Y:S04]  /*0120*/  DEPBAR.LE SB1, 0x36 ;  /* 0x00009d800000791a */ /* 0x000fe80000000000 */
[----:B------:R-:W1:Y:S02]  /*0130*/  UTCATOMSWS.FIND_AND_SET.ALIGN UP0, UR5, UR5 ;  /* 0x00000005000575e3 */ /* 0x000e640008000800 */
[----:B-1----:R-:W-:-:S04]  /*0140*/  PLOP3.LUT P0, PT, PT, PT, UP0, 0x80, 0x8 ;  /* 0x000000000008781c */ /* 0x002fc80003f0f008 */
[----:B------:R-:W-:-:S04]  /*0150*/  SEL R2, RZ, 0xffffffff, !P0 ;  /* 0xffffffffff027807 */ /* 0x000fc80004000000 */
[----:B------:R-:W-:Y:S01]  /*0160*/  ISETP.NE.AND P0, PT, R2, RZ, PT ;  /* 0x000000ff0200720c */ /* 0x000fe20003f05270 */
[----:B------:R-:W-:-:S12]  /*0170*/  IMAD.U32 R2, RZ, RZ, UR5 ;  /* 0x00000005ff027e24 */ /* 0x000fd8000f8e00ff */
[----:B------:R-:W-:Y:S05]  /*0180*/  @P0 BRA `(.L_x_3) ;  /* 0x0000000000240947 */ /* 0x000fea0003800000 */
.L_x_4:
[----:B------:R-:W-:Y:S05]  /*0190*/  NANOSLEEP 0x64 ;  /* 0x000000640000795d */ /* 0x000fea0003800000 */
[----:B------:R-:W-:-:S05]  /*01a0*/  UMOV UR5, 0x8 ;  /* 0x0000000800057882 */ /* 0x000fca0000000000 */
[----:B------:R-:W-:Y:S04]  /*01b0*/  DEPBAR.LE SB1, 0x36 ;  /* 0x00009d800000791a */ /* 0x000fe80000000000 */
[----:B------:R-:W1:Y:S02]  /*01c0*/  UTCATOMSWS.FIND_AND_SET.ALIGN UP0, UR5, UR5 ;  /* 0x00000005000575e3 */ /* 0x000e640008000800 */
[----:B-1----:R-:W-:-:S04]  /*01d0*/  PLOP3.LUT P0, PT, PT, PT, UP0, 0x80, 0x8 ;  /* 0x000000000008781c */ /* 0x002fc80003f0f008 */
[----:B------:R-:W-:-:S04]  /*01e0*/  SEL R2, RZ, 0xffffffff, !P0 ;  /* 0xffffffffff027807 */ /* 0x000fc80004000000 */
[----:B------:R-:W-:Y:S01]  /*01f0*/  ISETP.NE.AND P0, PT, R2, RZ, PT ;  /* 0x000000ff0200720c */ /* 0x000fe20003f05270 */
[----:B------:R-:W-:-:S12]  /*0200*/  IMAD.U32 R2, RZ, RZ, UR5 ;  /* 0x00000005ff027e24 */ /* 0x000fd8000f8e00ff */
[----:B------:R-:W-:Y:S05]  /*0210*/  @!P0 BRA `(.L_x_4) ;  /* 0xfffffffc00dc8947 */ /* 0x000fea000383ffff */
.L_x_3:
[C---:B------:R-:W-:Y:S01]  /*0220*/  VIADD R4, R2.reuse, 0x10 ;  /* 0x0000001002047836 */ /* 0x040fe20000000000 */
[----:B------:R-:W-:Y:S01]  /*0230*/  UMOV UR5, 0x50 ;  /* 0x0000005000057882 */ /* 0x000fe20000000000 */
[----:B------:R-:W-:Y:S01]  /*0240*/  SHF.L.U32 R3, R3, R2, RZ ;  /* 0x0000000203037219 */ /* 0x000fe200000006ff */
[----:B------:R-:W-:Y:S01]  /*0250*/  ULEA UR5, UR6, UR5, 0x18 ;  /* 0x0000000506057291 */ /* 0x000fe2000f8ec0ff */
[----:B------:R-:W-:Y:S01]  /*0260*/  IMAD.SHL.U32 R2, R2, 0x20, RZ ;  /* 0x0000002002027824 */ /* 0x000fe200078e00ff */
[----:B------:R-:W-:-:S04]  /*0270*/  SHF.L.U32 R4, R5, R4, RZ ;  /* 0x0000000405047219 */ /* 0x000fc800000006ff */
[----:B------:R-:W-:-:S05]  /*0280*/  LOP3.LUT R3, R4, R3, RZ, 0xfc, !PT ;  /* 0x0000000304037212 */ /* 0x000fca00078efcff */
[----:B------:R1:W-:Y:S04]  /*0290*/  ATOMS.OR RZ, [UR5], R3 ;  /* 0x00000003ffff798c */ /* 0x0003e8000b000005 */
[----:B------:R1:W-:Y:S01]  /*02a0*/  STS [UR4], R2 ;  /* 0x00000002ff007988 */ /* 0x0003e20008000804 */
[----:B------:R-:W-:Y:S05]  /*02b0*/  BRA `(.L_x_2) ;  /* 0x0000000000107947 */ /* 0x000fea0003800000 */
.L_x_1:
[----:B------:R-:W-:Y:S01]  /*02c0*/  IMAD.MOV.U32 R3, RZ, RZ, -0x1 ;  /* 0xffffffffff037424 */ /* 0x000fe200078e00ff */
[----:B------:R-:W-:-:S04]  /*02d0*/  MOV R2, 0x300 ;  /* 0x0000030000027802 */ /* 0x000fc80000000f00 */
[----:B------:R1:W-:Y:S03]  /*02e0*/  STS [UR4], R3 ;  /* 0x00000003ff007988 */ /* 0x0003e60008000804 */
[----:B01----:R-:W-:Y:S05]  /*02f0*/  CALL.REL.NOINC `($__internal_1_$__cuda_sm10x_tcgen05_guardrail_trap_phase_invalid_during_alloc) ;  /* 0x00000078001c7944 */ /* 0x003fea0003c00000 */
.L_x_2:
[----:B------:R-:W-:Y:S05]  /*0300*/  WARPSYNC.ALL ;  /* 0x0000000000007948 */ /* 0x000fea0003800000 */
[----:B------:R-:W-:Y:S01]  /*0310*/  NOP ;  /* 0x0000000000007918 */ /* 0x000fe20000000000 */
.L_x_0:
[----:B------:R-:W2:Y:S01]  /*0320*/  S2R R37, SR_CTAID.X ;  /* 0x0000000000257919 */ /* 0x000ea20000002500 */
[----:B------:R-:W3:Y:S01]  /*0330*/  S2UR UR7, SR_CTAID.Y ;  /* 0x00000000000779c3 */ /* 0x000ee20000002600 */
[----:B------:R-:W3:Y:S01]  /*0340*/  LDCU.64 UR4, c[0x0][0x3b0] ;  /* 0x00007600ff0477ac */ /* 0x000ee20008000a00 */
[----:B------:R-:W-:Y:S01]  /*0350*/  SHF.R.U32.HI R6, RZ, 0x7, R0 ;  /* 0x00000007ff067819 */ /* 0x000fe20000011600 */
[----:B------:R-:W-:-:S03]  /*0360*/  UMOV UR8, 0x400 ;  /* 0x0000040000087882 */ /* 0x000fc60000000000 */
[----:B------:R-:W-:Y:S01]  /*0370*/  SGXT.U32 R6, R6, 0x1 ;  /* 0x000000010606781a */ /* 0x000fe20000000000 */
[----:B------:R-:W4:Y:S01]  /*0380*/  LDCU.64 UR30, c[0x0][0x358] ;  /* 0x00006b00ff1e77ac */ /* 0x000f220008000a00 */
[----:B------:R-:W1:Y:S08]  /*0390*/  S2UR UR6, SR_CgaCtaId ;  /* 0x00000000000679c3 */ /* 0x000e700000008800 */
[----:B------:R-:W0:Y:S08]  /*03a0*/  LDC R38, c[0x0][0x3b8] ;  /* 0x0000ee00ff267b82 */ /* 0x000e300000000800 */
[----:B------:R-:W0:Y:S01]  /*03b0*/  LDC.64 R18, c[0x0][0x380] ;  /* 0x0000e000ff127b82 */ /* 0x000e220000000a00 */
[----:B---3--:R-:W-:-:S04]  /*03c0*/  UIMAD UR4, UR7, UR4, URZ ;  /* 0x00000004070472a4 */ /* 0x008fc8000f8e02ff */
[----:B------:R-:W-:Y:S01]  /*03d0*/  USHF.L.U32 UR9, UR4, 0x1, URZ ;  /* 0x0000000104097899 */ /* 0x000fe200080006ff */
[----:B--2---:R-:W-:Y:S01]  /*03e0*/  IMAD.SHL.U32 R37, R37, 0x80, RZ ;  /* 0x0000008025257824 */ /* 0x004fe200078e00ff */
[----:B-1----:R-:W-:Y:S01]  /*03f0*/  ULEA UR8, UR6, UR8, 0x18 ;  /* 0x0000000806087291 */ /* 0x002fe2000f8ec0ff */
[----:B------:R-:W-:Y:S03]  /*0400*/  BAR.SYNC.DEFER_BLOCKING 0x0 ;  /* 0x0000000000007b1d */ /* 0x000fe60000010000 */
[----:B------:R-:W-:-:S05]  /*0410*/  LOP3.LUT R2, R37, 0x7f, R0, 0xf8, !PT ;  /* 0x0000007f25027812 */ /* 0x000fca00078ef800 */
[----:B------:R-:W1:Y:S01]  /*0420*/  LDC.64 R108, c[0x0][0x3c0] ;  /* 0x0000f000ff6c7b82 */ /* 0x000e620000000a00 */
[----:B------:R-:W-:Y:S01]  /*0430*/  IMAD R3, R2, UR5, RZ ;  /* 0x0000000502037c24 */ /* 0x000fe2000f8e02ff */
[----:B------:R-:W-:-:S03]  /*0440*/  UIMAD.WIDE UR4, UR4, 0x2, URZ ;  /* 0x00000002040478a5 */ /* 0x000fc6000f8e02ff */
[C---:B------:R-:W-:Y:S02]  /*0450*/  IMAD.SHL.U32 R5, R3.reuse, 0x2, RZ ;  /* 0x0000000203057824 */ /* 0x040fe400078e00ff */
[----:B------:R-:W-:Y:S01]  /*0460*/  IMAD.HI R4, R3, 0x2, RZ ;  /* 0x0000000203047827 */ /* 0x000fe200078e02ff */
[----:B------:R-:W-:Y:S01]  /*0470*/  SHF.R.U32.HI R76, RZ, 0x6, R0 ;  /* 0x00000006ff4c7819 */ /* 0x000fe20000011600 */
[----:B------:R-:W2:Y:S01]  /*0480*/  LDC.64 R40, c[0x0][0x388] ;  /* 0x0000e200ff287b82 */ /* 0x000ea20000000a00 */
[----:B0-----:R-:W-:Y:S01]  /*0490*/  IADD3 R18, P0, P1, R5, UR9, R18 ;  /* 0x0000000905127c10 */ /* 0x001fe2000f91e012 */
[----:B------:R-:W-:Y:S02]  /*04a0*/  IMAD R3, R6, R38, RZ ;  /* 0x0000002606037224 */ /* 0x000fe400078e02ff */
[----:B------:R-:W0:Y:S01]  /*04b0*/  LDCU UR4, c[0x0][0x3c8] ;  /* 0x00007900ff0477ac */ /* 0x000e220008000800 */
[----:B------:R-:W-:Y:S01]  /*04c0*/  IADD3.X R20, PT, PT, R4, UR5, R19, P0, P1 ;  /* 0x0000000504147c10 */ /* 0x000fe200087e2413 */
[C---:B------:R-:W-:Y:S01]  /*04d0*/  IMAD R7, R38.reuse, 0x2, R3 ;  /* 0x0000000226077824 */ /* 0x040fe200078e0203 */
[C---:B------:R-:W-:Y:S01]  /*04e0*/  LEA R4, P0, R3.reuse, R18, 0x1 ;  /* 0x0000001203047211 */ /* 0x040fe200078008ff */
[----:B------:R-:W3:Y:S02]  /*04f0*/  LDS R42, [UR8] ;  /* 0x00000008ff2a7984 */ /* 0x000ee40008000800 */
[C---:B------:R-:W-:Y:S01]  /*0500*/  IMAD R9, R38.reuse, 0x2, R7 ;  /* 0x0000000226097824 */ /* 0x040fe200078e0207 */
[----:B------:R-:W-:Y:S01]  /*0510*/  LEA.HI.X.SX32 R5, R3, R20, 0x1, P0 ;  /* 0x0000001403057211 */ /* 0x000fe200000f0eff */
[----:B------:R-:W-:Y:S01]  /*0520*/  BAR.SYNC.DEFER_BLOCKING 0x0 ;  /* 0x0000000000007b1d */ /* 0x000fe20000010000 */
[-C--:B------:R-:W-:Y:S01]  /*0530*/  LEA R6, P1, R7, R18.reuse, 0x1 ;  /* 0x0000001207067211 */ /* 0x080fe200078208ff */
[----:B------:R-:W-:Y:S01]  /*0540*/  IMAD R3, R38, 0x2, R9 ;  /* 0x0000000226037824 */ /* 0x000fe200078e0209 */
[----:B------:R-:W-:-:S02]  /*0550*/  LEA R8, P0, R9, R18, 0x1 ;  /* 0x0000001209087211 */ /* 0x000fc400078008ff */
[----:B------:R-:W-:Y:S01]  /*0560*/  LEA.HI.X.SX32 R7, R7, R20, 0x1, P1 ;  /* 0x0000001407077211 */ /* 0x000fe200008f0eff */
[C---:B------:R-:W-:Y:S01]  /*0570*/  IMAD R13, R38.reuse, 0x2, R3 ;  /* 0x00000002260d7824 */ /* 0x040fe200078e0203 */
[----:B------:R-:W-:Y:S02]  /*0580*/  LEA R10, P1, R3, R18, 0x1 ;  /* 0x00000012030a7211 */ /* 0x000fe400078208ff */
[-C--:B------:R-:W-:Y:S02]  /*0590*/  LEA.HI.X.SX32 R9, R9, R20.reuse, 0x1, P0 ;  /* 0x0000001409097211 */ /* 0x080fe400000f0eff */
[----:B------:R-:W-:Y:S01]  /*05a0*/  LEA.HI.X.SX32 R11, R3, R20, 0x1, P1 ;  /* 0x00000014030b7211 */ /* 0x000fe200008f0eff */
[----:B------:R-:W-:Y:S01]  /*05b0*/  IMAD R3, R38, 0x2, R13 ;  /* 0x0000000226037824 */ /* 0x000fe200078e020d */
[----:B------:R-:W-:-:S04]  /*05c0*/  LEA R12, P0, R13, R18, 0x1 ;  /* 0x000000120d0c7211 */ /* 0x000fc800078008ff */
[----:B------:R-:W-:Y:S02]  /*05d0*/  LEA.HI.X.SX32 R13, R13, R20, 0x1, P0 ;  /* 0x000000140d0d7211 */ /* 0x000fe400000f0eff */
[C---:B------:R-:W-:Y:S01]  /*05e0*/  LEA R14, P0, R3.reuse, R18, 0x1 ;  /* 0x00000012030e7211 */ /* 0x040fe200078008ff */
[----:B----4-:R4:W5:Y:S03]  /*05f0*/  LDG.E.U16 R17, desc[UR30][R4.64] ;  /* 0x0000001e04117981 */ /* 0x010966000c1e1500 */
[----:B------:R-:W-:Y:S01]  /*0600*/  LEA.HI.X.SX32 R15, R3, R20, 0x1, P0 ;  /* 0x00000014030f7211 */ /* 0x000fe200000f0eff */
[----:B------:R0:W5:Y:S04]  /*0610*/  LDG.E.U16 R19, desc[UR30][R6.64] ;  /* 0x0000001e06137981 */ /* 0x000168000c1e1500 */
[----:B------:R0:W5:Y:S01]  /*0620*/  LDG.E.U16 R21, desc[UR30][R8.64] ;  /* 0x0000001e08157981 */ /* 0x000162000c1e1500 */
[----:B----4-:R-:W-:-:S03]  /*0630*/  IMAD R5, R38, 0x2, R3 ;  /* 0x0000000226057824 */ /* 0x010fc600078e0203 */
[----:B------:R-:W5:Y:S01]  /*0640*/  LDG.E.U16 R22, desc[UR30][R10.64] ;  /* 0x0000001e0a167981 */ /* 0x000f62000c1e1500 */
[C---:B------:R-:W-:Y:S01]  /*0650*/  IMAD R3, R38.reuse, 0x2, R5 ;  /* 0x0000000226037824 */ /* 0x040fe200078e0205 */
[-C--:B------:R-:W-:Y:S02]  /*0660*/  LEA R4, P0, R5, R18.reuse, 0x1 ;  /* 0x0000001205047211 */ /* 0x080fe400078008ff */
[----:B------:R4:W5:Y:S01]  /*0670*/  LDG.E.U16 R23, desc[UR30][R12.64] ;  /* 0x0000001e0c177981 */ /* 0x000962000c1e1500 */
[C---:B------:R-:W-:Y:S01]  /*0680*/  IMAD R16, R38.reuse, 0x2, R3 ;  /* 0x0000000226107824 */ /* 0x040fe200078e0203 */
[----:B0-----:R-:W-:Y:S02]  /*0690*/  LEA R6, P1, R3, R18, 0x1 ;  /* 0x0000001203067211 */ /* 0x001fe400078208ff */
[----:B------:R0:W5:Y:S01]  /*06a0*/  LDG.E.U16 R24, desc[UR30][R14.64] ;  /* 0x0000001e0e187981 */ /* 0x000162000c1e1500 */
[-C--:B------:R-:W-:Y:S02]  /*06b0*/  LEA.HI.X.SX32 R5, R5, R20.reuse, 0x1, P0 ;  /* 0x0000001405057211 */ /* 0x080fe400000f0eff */
[----:B------:R-:W-:Y:S01]  /*06c0*/  LEA.HI.X.SX32 R7, R3, R20, 0x1, P1 ;  /* 0x0000001403077211 */ /* 0x000fe200008f0eff */
[----:B------:R-:W-:Y:S01]  /*06d0*/  IMAD R3, R38, 0x2, R16 ;  /* 0x0000000226037824 */ /* 0x000fe200078e0210 */
[C---:B------:R-:W-:Y:S01]  /*06e0*/  LEA R8, P0, R16.reuse, R18, 0x1 ;  /* 0x0000001210087211 */ /* 0x040fe200078008ff */
[----:B------:R0:W5:Y:S03]  /*06f0*/  LDG.E.U16 R25, desc[UR30][R4.64] ;  /* 0x0000001e04197981 */ /* 0x000166000c1e1500 */
[----:B------:R-:W-:Y:S01]  /*0700*/  LEA.HI.X.SX32 R9, R16, R20, 0x1, P0 ;  /* 0x0000001410097211 */ /* 0x000fe200000f0eff */
[C---:B----4-:R-:W-:Y:S01]  /*0710*/  IMAD R13, R38.reuse, 0x2, R3 ;  /* 0x00000002260d7824 */ /* 0x050fe200078e0203 */
[C---:B------:R-:W-:Y:S01]  /*0720*/  LEA R10, P0, R3.reuse, R18, 0x1 ;  /* 0x00000012030a7211 */ /* 0x040fe200078008ff */
[----:B------:R-:W5:Y:S03]  /*0730*/  LDG.E.U16 R26, desc[UR30][R6.64] ;  /* 0x0000001e061a7981 */ /* 0x000f66000c1e1500 */
[----:B------:R-:W-:Y:S01]  /*0740*/  LEA.HI.X.SX32 R11, R3, R20, 0x1, P0 ;  /* 0x00000014030b7211 */ /* 0x000fe200000f0eff */
[C---:B------:R-:W-:Y:S01]  /*0750*/  IMAD R3, R38.reuse, 0x2, R13 ;  /* 0x0000000226037824 */ /* 0x040fe200078e020d */
[-C--:B------:R-:W-:Y:S01]  /*0760*/  LEA R12, P0, R13, R18.reuse, 0x1 ;  /* 0x000000120d0c7211 */ /* 0x080fe200078008ff */
[----:B------:R4:W5:Y:S02]  /*0770*/  LDG.E.U16 R27, desc[UR30][R8.64] ;  /* 0x0000001e081b7981 */ /* 0x000964000c1e1500 */
[----:B------:R-:W-:Y:S01]  /*0780*/  IMAD R16, R38, 0x2, R3 ;  /* 0x0000000226107824 */ /* 0x000fe200078e0203 */
[----:B0-----:R-:W-:Y:S01]  /*0790*/  LEA R14, P1, R3, R18, 0x1 ;  /* 0x00000012030e7211 */ /* 0x001fe200078208ff */
[----:B------:R0:W5:Y:S01]  /*07a0*/  LDG.E.U16 R28, desc[UR30][R10.64] ;  /* 0x0000001e0a1c7981 */ /* 0x000162000c1e1500 */
[----:B------:R-:W-:-:S02]  /*07b0*/  LEA.HI.X.SX32 R13, R13, R20, 0x1, P0 ;  /* 0x000000140d0d7211 */ /* 0x000fc400000f0eff */
[----:B------:R-:W-:Y:S01]  /*07c0*/  LEA.HI.X.SX32 R15, R3, R20, 0x1, P1 ;  /* 0x00000014030f7211 */ /* 0x000fe200008f0eff */
[----:B------:R-:W-:Y:S01]  /*07d0*/  IMAD R3, R38, 0x2, R16 ;  /* 0x0000000226037824 */ /* 0x000fe200078e0210 */
[C---:B------:R-:W-:Y:S01]  /*07e0*/  LEA R4, P0, R16.reuse, R18, 0x1 ;  /* 0x0000001210047211 */ /* 0x040fe200078008ff */
[----:B------:R0:W5:Y:S03]  /*07f0*/  LDG.E.U16 R29, desc[UR30][R12.64] ;  /* 0x0000001e0c1d7981 */ /* 0x000166000c1e1500 */
[----:B------:R-:W-:Y:S01]  /*0800*/  LEA.HI.X.SX32 R5, R16, R20, 0x1, P0 ;  /* 0x0000001410057211 */ /* 0x000fe200000f0eff */
[C---:B----4-:R-:W-:Y:S01]  /*0810*/  IMAD R9, R38.reuse, 0x2, R3 ;  /* 0x0000000226097824 */ /* 0x050fe200078e0203 */
[C---:B------:R-:W-:Y:S01]  /*0820*/  LEA R6, P0, R3.reuse, R18, 0x1 ;  /* 0x0000001203067211 */ /* 0x040fe200078008ff */
[----:B------:R4:W5:Y:S03]  /*0830*/  LDG.E.U16 R30, desc[UR30][R14.64] ;  /* 0x0000001e0e1e7981 */ /* 0x000966000c1e1500 */
        /* <DEDUP_REMOVED lines=14> */
[C---:B-1----:R-:W-:Y:S01]  /*0920*/  LEA R4, P0, R3.reuse, R18, 0x1 ;  /* 0x0000001203047211 */ /* 0x042fe200078008ff */
[----:B------:R-:W5:Y:S03]  /*0930*/  LDG.E.U16 R34, desc[UR30][R10.64] ;  /* 0x0000001e0a227981 */ /* 0x000f66000c1e1500 */
[----:B------:R-:W-:Y:S01]  /*0940*/  LEA.HI.X.SX32 R5, R3, R20, 0x1, P0 ;  /* 0x0000001403057211 */ /* 0x000fe200000f0eff */
[C---:B------:R-:W-:Y:S01]  /*0950*/  IMAD R3, R38.reuse, 0x2, R15 ;  /* 0x0000000226037824 */ /* 0x040fe200078e020f */
[-C--:B0-----:R-:W-:Y:S01]  /*0960*/  LEA R6, P0, R15, R18.reuse, 0x1 ;  /* 0x000000120f067211 */ /* 0x081fe200078008ff */
[----:B------:R0:W5:Y:S02]  /*0970*/  LDG.E.U16 R35, desc[UR30][R12.64] ;  /* 0x0000001e0c237981 */ /* 0x000164000c1e1500 */
[----:B------:R-:W-:Y:S01]  /*0980*/  IMAD R16, R38, 0x2, R3 ;  /* 0x0000000226107824 */ /* 0x000fe200078e0203 */
[----:B------:R-:W-:Y:S01]  /*0990*/  LEA R14, P1, R3, R18, 0x1 ;  /* 0x00000012030e7211 */ /* 0x000fe200078208ff */
[----:B------:R1:W5:Y:S01]  /*09a0*/  LDG.E.U16 R36, desc[UR30][R4.64] ;  /* 0x0000001e04247981 */ /* 0x000362000c1e1500 */
[----:B------:R-:W-:-:S02]  /*09b0*/  LEA.HI.X.SX32 R7, R15, R20, 0x1, P0 ;  /* 0x000000140f077211 */ /* 0x000fc400000f0eff */
[----:B------:R-:W-:Y:S01]  /*09c0*/  LEA.HI.X.SX32 R15, R3, R20, 0x1, P1 ;  /* 0x00000014030f7211 */ /* 0x000fe200008f0eff */
[----:B------:R-:W-:Y:S01]  /*09d0*/  IMAD R3, R38, 0x2, R16 ;  /* 0x0000000226037824 */ /* 0x000fe200078e0210 */
[C---:B------:R-:W-:Y:S01]  /*09e0*/  LEA R8, P0, R16.reuse, R18, 0x1 ;  /* 0x0000001210087211 */ /* 0x040fe200078008ff */
[----:B------:R4:W5:Y:S03]  /*09f0*/  LDG.E.U16 R54, desc[UR30][R6.64] ;  /* 0x0000001e06367981 */ /* 0x000966000c1e1500 */
[----:B------:R-:W-:Y:S01]  /*0a00*/  LEA.HI.X.SX32 R9, R16, R20, 0x1, P0 ;  /* 0x0000001410097211 */ /* 0x000fe200000f0eff */
[C---:B0-----:R-:W-:Y:S01]  /*0a10*/  IMAD R13, R38.reuse, 0x2, R3 ;  /* 0x00000002260d7824 */ /* 0x041fe200078e0203 */
[C---:B------:R-:W-:Y:S01]  /*0a20*/  LEA R10, P0, R3.reuse, R18, 0x1 ;  /* 0x00000012030a7211 */ /* 0x040fe200078008ff */
[----:B------:R0:W5:Y:S03]  /*0a30*/  LDG.E.U16 R55, desc[UR30][R14.64] ;  /* 0x0000001e0e377981 */ /* 0x000166000c1e1500 */
[----:B------:R-:W-:Y:S01]  /*0a40*/  LEA.HI.X.SX32 R11, R3, R20, 0x1, P0 ;  /* 0x00000014030b7211 */ /* 0x000fe200000f0eff */
[C---:B------:R-:W-:Y:S01]  /*0a50*/  IMAD R3, R38.reuse, 0x2, R13 ;  /* 0x0000000226037824 */ /* 0x040fe200078e020d */
[-C--:B-1----:R-:W-:Y:S01]  /*0a60*/  LEA R4, P0, R13, R18.reuse, 0x1 ;  /* 0x000000120d047211 */ /* 0x082fe200078008ff */
[----:B------:R1:W5:Y:S02]  /*0a70*/  LDG.E.U16 R56, desc[UR30][R8.64] ;  /* 0x0000001e08387981 */ /* 0x000364000c1e1500 */
[----:B------:R-:W-:Y:S01]  /*0a80*/  IMAD R16, R38, 0x2, R3 ;  /* 0x0000000226107824 */ /* 0x000fe200078e0203 */
[----:B------:R-:W-:Y:S01]  /*0a90*/  LEA R12, P1, R3, R18, 0x1 ;  /* 0x00000012030c7211 */ /* 0x000fe200078208ff */
[----:B------:R0:W5:Y:S01]  /*0aa0*/  LDG.E.U16 R57, desc[UR30][R10.64] ;  /* 0x0000001e0a397981 */ /* 0x000162000c1e1500 */
[----:B------:R-:W-:-:S02]  /*0ab0*/  LEA.HI.X.SX32 R5, R13, R20, 0x1, P0 ;  /* 0x000000140d057211 */ /* 0x000fc400000f0eff */
[----:B------:R-:W-:Y:S01]  /*0ac0*/  LEA.HI.X.SX32 R13, R3, R20, 0x1, P1 ;  /* 0x00000014030d7211 */ /* 0x000fe200008f0eff */
[----:B------:R-:W-:Y:S01]  /*0ad0*/  IMAD R3, R38, 0x2, R16 ;  /* 0x0000000226037824 */ /* 0x000fe200078e0210 */
[C---:B----4-:R-:W-:Y:S01]  /*0ae0*/  LEA R6, P0, R16.reuse, R18, 0x1 ;  /* 0x0000001210067211 */ /* 0x050fe200078008ff */
[----:B------:R4:W5:Y:S03]  /*0af0*/  LDG.E.U16 R59, desc[UR30][R4.64] ;  /* 0x0000001e043b7981 */ /* 0x000966000c1e1500 */
[----:B------:R-:W-:Y:S01]  /*0b00*/  LEA.HI.X.SX32 R7, R16, R20, 0x1, P0 ;  /* 0x0000001410077211 */ /* 0x000fe200000f0eff */
[C---:B0-----:R-:W-:Y:S01]  /*0b10*/  IMAD R15, R38.reuse, 0x2, R3 ;  /* 0x00000002260f7824 */ /* 0x041fe200078e0203 */
[C---:B-1----:R-:W-:Y:S01]  /*0b20*/  LEA R8, P0, R3.reuse, R18, 0x1 ;  /* 0x0000001203087211 */ /* 0x042fe200078008ff */
[----:B------:R0:W5:Y:S03]  /*0b30*/  LDG.E.U16 R77, desc[UR30][R12.64] ;  /* 0x0000001e0c4d7981 */ /* 0x000166000c1e1500 */
[----:B------:R-:W-:Y:S01]  /*0b40*/  LEA.HI.X.SX32 R9, R3, R20, 0x1, P0 ;  /* 0x0000001403097211 */ /* 0x000fe200000f0eff */
[C---:B------:R-:W-:Y:S01]  /*0b50*/  IMAD R3, R38.reuse, 0x2, R15 ;  /* 0x0000000226037824 */ /* 0x040fe200078e020f */
[-C--:B------:R-:W-:Y:S01]  /*0b60*/  LEA R10, P0, R15, R18.reuse, 0x1 ;  /* 0x000000120f0a7211 */ /* 0x080fe200078008ff */
[----:B------:R1:W5:Y:S02]  /*0b70*/  LDG.E.U16 R78, desc[UR30][R6.64] ;  /* 0x0000001e064e7981 */ /* 0x000364000c1e1500 */
[----:B------:R-:W-:Y:S01]  /*0b80*/  IMAD R16, R38, 0x2, R3 ;  /* 0x0000000226107824 */ /* 0x000fe200078e0203 */
[----:B------:R-:W-:Y:S01]  /*0b90*/  LEA R14, P1, R3, R18, 0x1 ;  /* 0x00000012030e7211 */ /* 0x000fe200078208ff */
[----:B------:R1:W5:Y:S01]  /*0ba0*/  LDG.E.U16 R79, desc[UR30][R8.64] ;  /* 0x0000001e084f7981 */ /* 0x000362000c1e1500 */
[----:B------:R-:W-:-:S02]  /*0bb0*/  LEA.HI.X.SX32 R11, R15, R20, 0x1, P0 ;  /* 0x000000140f0b7211 */ /* 0x000fc400000f0eff */
[----:B------:R-:W-:Y:S01]  /*0bc0*/  LEA.HI.X.SX32 R15, R3, R20, 0x1, P1 ;  /* 0x00000014030f7211 */ /* 0x000fe200008f0eff */
[----:B------:R-:W-:Y:S01]  /*0bd0*/  IMAD R3, R38, 0x2, R16 ;  /* 0x0000000226037824 */ /* 0x000fe200078e0210 */
[----:B----4-:R-:W-:Y:S02]  /*0be0*/  LEA R4, P0, R16, R18, 0x1 ;  /* 0x0000001210047211 */ /* 0x010fe400078008ff */
[----:B------:R-:W-:Y:S01]  /*0bf0*/  SGXT.U32 R76, R76, 0x2 ;  /* 0x000000024c4c781a */ /* 0x000fe20000000000 */
[----:B0-----:R-:W-:Y:S01]  /*0c00*/  IMAD R13, R38, 0x2, R3 ;  /* 0x00000002260d7824 */ /* 0x001fe200078e0203 */
[----:B------:R-:W-:Y:S01]  /*0c10*/  LEA.HI.X.SX32 R5, R16, R20, 0x1, P0 ;  /* 0x0000001410057211 */ /* 0x000fe200000f0eff */
[----:B------:R0:W5:Y:S01]  /*0c20*/  LDG.E.U16 R11, desc[UR30][R10.64] ;  /* 0x0000001e0a0b7981 */ /* 0x000162000c1e1500 */
[-C--:B-1----:R-:W-:Y:S01]  /*0c30*/  LEA R6, P0, R3, R18.reuse, 0x1 ;  /* 0x0000001203067211 */ /* 0x082fe200078008ff */
[----:B------:R-:W-:Y:S01]  /*0c40*/  IMAD R16, R38, 0x2, R13 ;  /* 0x0000000226107824 */ /* 0x000fe200078e020d */
[----:B------:R-:W-:Y:S01]  /*0c50*/  LEA R12, P1, R13, R18, 0x1 ;  /* 0x000000120d0c7211 */ /* 0x000fe200078208ff */
[----:B------:R1:W5:Y:S01]  /*0c60*/  LDG.E.U16 R15, desc[UR30][R14.64] ;  /* 0x0000001e0e0f7981 */ /* 0x000362000c1e1500 */
[----:B------:R-:W-:-:S02]  /*0c70*/  LEA.HI.X.SX32 R7, R3, R20, 0x1, P0 ;  /* 0x0000001403077211 */ /* 0x000fc400000f0eff */
[----:B------:R-:W-:Y:S01]  /*0c80*/  LEA R8, P0, R16, R18, 0x1 ;  /* 0x0000001210087211 */ /* 0x000fe200078008ff */
[----:B------:R4:W5:Y:S01]  /*0c90*/  LDG.E.U16 R80, desc[UR30][R4.64] ;  /* 0x0000001e04507981 */ /* 0x000962000c1e1500 */
[----:B0-----:R-:W-:Y:S01]  /*0ca0*/  IMAD R10, R76, R109, RZ ;  /* 0x0000006d4c0a7224 */ /* 0x001fe200078e02ff */
[-C--:B------:R-:W-:Y:S02]  /*0cb0*/  LEA.HI.X.SX32 R13, R13, R20.reuse, 0x1, P1 ;  /* 0x000000140d0d7211 */ /* 0x080fe400008f0eff */
[----:B------:R0:W5:Y:S01]  /*0cc0*/  LDG.E.U16 R7, desc[UR30][R6.64] ;  /* 0x0000001e06077981 */ /* 0x000162000c1e1500 */
[----:B------:R-:W-:Y:S01]  /*0cd0*/  LEA.HI.X.SX32 R9, R16, R20, 0x1, P0 ;  /* 0x0000001410097211 */ /* 0x000fe200000f0eff */
[C---:B-1----:R-:W-:Y:S01]  /*0ce0*/  IMAD R14, R109.reuse, 0x4, R10 ;  /* 0x000000046d0e7824 */ /* 0x042fe200078e020a */
[----:B------:R-:W-:Y:S02]  /*0cf0*/  LOP3.LUT R58, R0, 0x3f, RZ, 0xc0, !PT ;  /* 0x0000003f003a7812 */ /* 0x000fe400078ec0ff */
[--C-:B------:R-:W-:Y:S01]  /*0d00*/  SHF.R.S32.HI R3, RZ, 0x7, R0.reuse ;  /* 0x00000007ff037819 */ /* 0x100fe20000011400 */
[----:B------:R1:W5:Y:S01]  /*0d10*/  LDG.E.U16 R13, desc[UR30][R12.64] ;  /* 0x0000001e0c0d7981 */ /* 0x000362000c1e1500 */
[----:B----4-:R-:W-:Y:S01]  /*0d20*/  SHF.R.U32.HI R4, RZ, 0x5, R0 ;  /* 0x00000005ff047819 */ /* 0x010fe20000011600 */
[----:B0-----:R-:W-:-:S02]  /*0d30*/  IMAD R6, R109, 0x4, R14 ;  /* 0x000000046d067824 */ /* 0x001fc400078e020e */
[----:B------:R0:W5:Y:S01]  /*0d40*/  LDG.E.U16 R9, desc[UR30][R8.64] ;  /* 0x0000001e08097981 */ /* 0x000162000c1e1500 */
[----:B------:R-:W-:Y:S01]  /*0d50*/  SGXT R3, R3, 0x1 ;  /* 0x000000010303781a */ /* 0x000fe20000000200 */
[----:B-1----:R-:W-:Y:S01]  /*0d60*/  IMAD.SHL.U32 R12, R58, 0x2, RZ ;  /* 0x000000023a0c7824 */ /* 0x002fe200078e00ff */
[----:B------:R-:W-:Y:S01]  /*0d70*/  R2UR UR22, R4 ;  /* 0x00000000041672ca */ /* 0x000fe200000e0000 */
[----:B------:R-:W-:Y:S02]  /*0d80*/  IMAD R4, R58, UR4, RZ ;  /* 0x000000043a047c24 */ /* 0x000fe4000f8e02ff */
[C---:B0-----:R-:W-:Y:S01]  /*0d90*/  IMAD R8, R109.reuse, 0x4, R6 ;  /* 0x000000046d087824 */ /* 0x041fe200078e0206 */
[----:B------:R-:W-:Y:S01]  /*0da0*/  LOP3.LUT R39, R12, 0x90, R3, 0x78, !PT ;  /* 0x000000900c277812 */ /* 0x000fe200078e7803 */
[----:B------:R-:W-:Y:S02]  /*0db0*/  IMAD R108, R108, UR7, RZ ;  /* 0x000000076c6c7c24 */ /* 0x000fe4000f8e02ff */
[----:B------:R-:W-:-:S02]  /*0dc0*/  IMAD R12, R109, 0x4, R8 ;  /* 0x000000046d0c7824 */ /* 0x000fc400078e0208 */
[----:B------:R-:W-:Y:S02]  /*0dd0*/  IMAD.SHL.U32 R5, R4, 0x2, RZ ;  /* 0x0000000204057824 */ /* 0x000fe400078e00ff */
[----:B------:R-:W-:Y:S02]  /*0de0*/  IMAD.SHL.U32 R3, R108, 0x2, RZ ;  /* 0x000000026c037824 */ /* 0x000fe400078e00ff */
[----:B------:R-:W-:Y:S02]  /*0df0*/  IMAD R16, R109, 0x4, R12 ;  /* 0x000000046d107824 */ /* 0x000fe400078e020c */
[----:B------:R-:W-:Y:S01]  /*0e00*/  IMAD.SHL.U32 R20, R0, 0x80, RZ ;  /* 0x0000008000147824 */ /* 0x000fe200078e00ff */
[----:B--2---:R-:W-:Y:S01]  /*0e10*/  IADD3 R5, P0, P1, R5, R40, R3 ;  /* 0x0000002805057210 */ /* 0x004fe2000791e003 */
[----:B------:R-:W-:-:S04]  /*0e20*/  IMAD.HI R4, R4, 0x2, RZ ;  /* 0x0000000204047827 */ /* 0x000fc800078e02ff */
[----:B------:R-:W-:Y:S01]  /*0e30*/  IMAD.HI R108, R108, 0x2, RZ ;  /* 0x000000026c6c7827 */ /* 0x000fe200078e02ff */
[----:B------:R-:W-:-:S03]  /*0e40*/  LOP3.LUT R82, R39, 0x2000, R20, 0xf8, !PT ;  /* 0x0000200027527812 */ /* 0x000fc600078ef814 */
[----:B------:R-:W-:Y:S01]  /*0e50*/  IMAD R18, R109, 0x4, R16 ;  /* 0x000000046d127824 */ /* 0x000fe200078e0210 */
[----:B------:R-:W-:-:S03]  /*0e60*/  IADD3.X R39, PT, PT, R4, R41, R108, P0, P1 ;  /* 0x0000002904277210 */ /* 0x000fc600007e246c */
[----:B------:R-:W-:Y:S01]  /*0e70*/  IMAD R4, R109, 0x4, R18 ;  /* 0x000000046d047824 */ /* 0x000fe200078e0212 */
[----:B------:R-:W-:-:S03]  /*0e80*/  LEA R70, P2, R6, R5, 0x1 ;  /* 0x0000000506467211 */ /* 0x000fc600078408ff */
[C---:B------:R-:W-:Y:S01]  /*0e90*/  IMAD R20, R109.reuse, 0x4, R4 ;  /* 0x000000046d147824 */ /* 0x040fe200078e0204 */
[----:B------:R-:W-:Y:S02]  /*0ea0*/  LEA R74, P0, R10, R5, 0x1 ;  /* 0x000000050a4a7211 */ /* 0x000fe400078008ff */
[----:B------:R-:W-:Y:S01]  /*0eb0*/  LEA.HI.X.SX32 R71, R6, R39, 0x1, P2 ;  /* 0x0000002706477211 */ /* 0x000fe200010f0eff */
[C---:B------:R-:W-:Y:S01]  /*0ec0*/  IMAD R6, R109.reuse, 0x4, R20 ;  /* 0x000000046d067824 */ /* 0x040fe200078e0214 */
[----:B------:R-:W-:Y:S02]  /*0ed0*/  LEA R72, P1, R14, R5, 0x1 ;  /* 0x000000050e487211 */ /* 0x000fe400078208ff */
[----:B------:R-:W-:Y:S01]  /*0ee0*/  LEA.HI.X.SX32 R75, R10, R39, 0x1, P0 ;  /* 0x000000270a4b7211 */ /* 0x000fe200000f0eff */
[----:B------:R-:W-:Y:S01]  /*0ef0*/  IMAD R10, R109, 0x4, R6 ;  /* 0x000000046d0a7824 */ /* 0x000fe200078e0206 */
[----:B------:R-:W-:Y:S02]  /*0f00*/  LEA R68, P0, R8, R5, 0x1 ;  /* 0x0000000508447211 */ /* 0x000fe400078008ff */
[----:B------:R-:W-:-:S02]  /*0f10*/  LEA.HI.X.SX32 R73, R14, R39, 0x1, P1 ;  /* 0x000000270e497211 */ /* 0x000fc400008f0eff */
[----:B------:R-:W-:Y:S02]  /*0f20*/  LEA R66, P1, R12, R5, 0x1 ;  /* 0x000000050c427211 */ /* 0x000fe400078208ff */
[-C--:B------:R-:W-:Y:S01]  /*0f30*/  LEA.HI.X.SX32 R69, R8, R39.reuse, 0x1, P0 ;  /* 0x0000002708457211 */ /* 0x080fe200000f0eff */
[C---:B------:R-:W-:Y:S01]  /*0f40*/  IMAD R8, R109.reuse, 0x4, R10 ;  /* 0x000000046d087824 */ /* 0x040fe200078e020a */
[----:B------:R-:W-:Y:S02]  /*0f50*/  LEA.HI.X.SX32 R67, R12, R39, 0x1, P1 ;  /* 0x000000270c437211 */ /* 0x000fe400008f0eff */
[-C--:B------:R-:W-:Y:S01]  /*0f60*/  LEA R60, P1, R4, R5.reuse, 0x1 ;  /* 0x00000005043c7211 */ /* 0x080fe200078208ff */
[C---:B------:R-:W-:Y:S01]  /*0f70*/  IMAD R12, R109.reuse, 0x4, R8 ;  /* 0x000000046d0c7824 */ /* 0x040fe200078e0208 */
[----:B------:R-:W-:Y:S02]  /*0f80*/  LEA R64, P2, R16, R5, 0x1 ;  /* 0x0000000510407211 */ /* 0x000fe400078408ff */
[-C--:B------:R-:W-:Y:S01]  /*0f90*/  LEA.HI.X.SX32 R61, R4, R39.reuse, 0x1, P1 ;  /* 0x00000027043d7211 */ /* 0x080fe200008f0eff */
[----:B------:R-:W-:Y:S01]  /*0fa0*/  IMAD R4, R109, 0x4, R12 ;  /* 0x000000046d047824 */ /* 0x000fe200078e020c */
[----:B------:R-:W-:-:S02]  /*0fb0*/  LEA.HI.X.SX32 R65, R16, R39, 0x1, P2 ;  /* 0x0000002710417211 */ /* 0x000fc400010f0eff */
[-C--:B------:R-:W-:Y:S02]  /*0fc0*/  LEA R62, P0, R18, R5.reuse, 0x1 ;  /* 0x00000005123e7211 */ /* 0x080fe400078008ff */
[----:B------:R-:W-:Y:S01]  /*0fd0*/  LEA R52, P2, R20, R5, 0x1 ;  /* 0x0000000514347211 */ /* 0x000fe200078408ff */
[C---:B------:R-:W-:Y:S01]  /*0fe0*/  IMAD R14, R109.reuse, 0x4, R4 ;  /* 0x000000046d0e7824 */ /* 0x040fe200078e0204 */
[-C--:B------:R-:W-:Y:S02]  /*0ff0*/  LEA.HI.X.SX32 R63, R18, R39.reuse, 0x1, P0 ;  /* 0x00000027123f7211 */ /* 0x080fe400000f0eff */
[----:B------:R-:W-:Y:S01]  /*1000*/  LEA.HI.X.SX32 R53, R20, R39, 0x1, P2 ;  /* 0x0000002714357211 */ /* 0x000fe200010f0eff */
[----:B------:R-:W-:Y:S01]  /*1010*/  IMAD R3, R109, 0x4, R14 ;  /* 0x000000046d037824 */ /* 0x000fe200078e020e */
[-C--:B------:R-:W-:Y:S02]  /*1020*/  LEA R50, P0, R6, R5.reuse, 0x1 ;  /* 0x0000000506327211 */ /* 0x080fe400078008ff */
[----:B------:R-:W-:-:S02]  /*1030*/  LEA R48, P1, R10, R5, 0x1 ;  /* 0x000000050a307211 */ /* 0x000fc400078208ff */
[----:B------:R-:W-:Y:S02]  /*1040*/  LEA R46, P2, R8, R5, 0x1 ;  /* 0x00000005082e7211 */ /* 0x000fe400078408ff */
[----:B---3--:R-:W-:Y:S02]  /*1050*/  R2UR UR9, R42 ;  /* 0x000000002a0972ca */ /* 0x008fe400000e0000 */
[-C--:B------:R-:W-:Y:S02]  /*1060*/  LEA.HI.X.SX32 R51, R6, R39.reuse, 0x1, P0 ;  /* 0x0000002706337211 */ /* 0x080fe400000f0eff */
[-C--:B------:R-:W-:Y:S02]  /*1070*/  LEA.HI.X.SX32 R49, R10, R39.reuse, 0x1, P1 ;  /* 0x000000270a317211 */ /* 0x080fe400008f0eff */
[----:B------:R-:W-:Y:S02]  /*1080*/  LEA.HI.X.SX32 R47, R8, R39, 0x1, P2 ;  /* 0x00000027082f7211 */ /* 0x000fe400010f0eff */
[----:B------:R-:W-:-:S02]  /*1090*/  LEA R44, P0, R12, R5, 0x1 ;  /* 0x000000050c2c7211 */ /* 0x000fc400078008ff */
[-C--:B------:R-:W-:Y:S02]  /*10a0*/  LEA R42, P1, R4, R5.reuse, 0x1 ;  /* 0x00000005042a7211 */ /* 0x080fe400078208ff */
[-C--:B------:R-:W-:Y:S02]  /*10b0*/  LEA R40, P2, R14, R5.reuse, 0x1 ;  /* 0x000000050e287211 */ /* 0x080fe400078408ff */
[----:B------:R-:W-:Y:S02]  /*10c0*/  LEA R38, P3, R3, R5, 0x1 ;  /* 0x0000000503267211 */ /* 0x000fe400078608ff */
[-C--:B------:R-:W-:Y:S02]  /*10d0*/  LEA.HI.X.SX32 R45, R12, R39.reuse, 0x1, P0 ;  /* 0x000000270c2d7211 */ /* 0x080fe400000f0eff */
[-C--:B------:R-:W-:Y:S02]  /*10e0*/  LEA.HI.X.SX32 R43, R4, R39.reuse, 0x1, P1 ;  /* 0x00000027042b7211 */ /* 0x080fe400008f0eff */
[----:B------:R-:W-:-:S02]  /*10f0*/  LEA.HI.X.SX32 R41, R14, R39, 0x1, P2 ;  /* 0x000000270e297211 */ /* 0x000fc400010f0eff */
[----:B------:R-:W-:Y:S01]  /*1100*/  LEA.HI.X.SX32 R39, R3, R39, 0x1, P3 ;  /* 0x0000002703277211 */ /* 0x000fe200018f0eff */
[----:B------:R-:W-:Y:S06]  /*1110*/  @P5 BRA `(.L_x_5) ;  /* 0x0000000000185947 */ /* 0x000fec0003800000 */
[----:B------:R-:W-:Y:S01]  /*1120*/  ELECT P0, URZ, PT ;  /* 0x0000000000ff782f */ /* 0x000fe20003800000 */
[----:B------:R-:W-:Y:S01]  /*1130*/  IMAD.MOV.U32 R3, RZ, RZ, 0x1 ;  /* 0x00000001ff037424 */ /* 0x000fe200078e00ff */
[----:B------:R-:W-:Y:S01]  /*1140*/  UMOV UR4, 0x40 ;  /* 0x0000004000047882 */ /* 0x000fe20000000000 */
[----:B------:R-:W-:Y:S01]  /*1150*/  UVIRTCOUNT.DEALLOC.SMPOOL 0x80 ;  /* 0x000000800000784c */ /* 0x000fe20000000000 */
[----:B------:R-:W-:-:S09]  /*1160*/  ULEA UR4, UR6, UR4, 0x18 ;  /* 0x0000000406047291 */ /* 0x000fd2000f8ec0ff */
[----:B------:R0:W-:Y:S03]  /*1170*/  @P0 STS.U8 [UR4], R3 ;  /* 0x00000003ff000988 */ /* 0x0001e60008000004 */
.L_x_5:
[----:B------:R-:W-:Y:S01]  /*1180*/  USHF.L.U32 UR4, UR22, 0x15, URZ ;  /* 0x0000001516047899 */ /* 0x000fe200080006ff */
[C---:B0-----:R-:W-:Y:S01]  /*1190*/  LOP3.LUT R3, R82.reuse, 0x20, RZ, 0x3c, !PT ;  /* 0x0000002052037812 */ /* 0x041fe200078e3cff */
[----:B------:R-:W-:Y:S01]  /*11a0*/  ULOP3.LUT UR19, UR22, 0x4, URZ, 0xc0, !UPT ;  /* 0x0000000416137892 */ /* 0x000fe2000f8ec0ff */
[----:B-----5:R0:W-:Y:S01]  /*11b0*/  STS.U16 [R82+UR8], R17 ;  /* 0x0000001152007988 */ /* 0x0201e20008000408 */
[----:B------:R-:W-:Y:S01]  /*11c0*/  ULOP3.LUT UR18, UR4, 0x600000, URZ, 0xc0, !UPT ;  /* 0x0060000004127892 */ /* 0x000fe2000f8ec0ff */
[----:B------:R-:W-:Y:S01]  /*11d0*/  LOP3.LUT R4, R82, 0x40, RZ, 0x3c, !PT ;  /* 0x0000004052047812 */ /* 0x000fe200078e3cff */
[----:B------:R-:W-:Y:S01]  /*11e0*/  UMOV UR5, 0x1 ;  /* 0x0000000100057882 */ /* 0x000fe20000000000 */
[----:B------:R-:W-:Y:S01]  /*11f0*/  STS.U16 [R82+UR8+0x400], R23 ;  /* 0x0004001752007988 */ /* 0x000fe20008000408 */
[----:B------:R-:W-:Y:S01]  /*1200*/  UIADD3 UR12, UPT, UPT, UR9, UR18, URZ ;  /* 0x00000012090c7290 */ /* 0x000fe2000fffe0ff */
[----:B------:R-:W-:Y:S02]  /*1210*/  LOP3.LUT P6, RZ, R0, 0xff, RZ, 0xc0, !PT ;  /* 0x000000ff00ff7812 */ /* 0x000fe400078cc0ff */
[----:B------:R-:W-:Y:S01]  /*1220*/  STS.U16 [R82+UR8+0x800], R27 ;  /* 0x0008001b52007988 */ /* 0x000fe20008000408 */
[----:B------:R-:W-:Y:S01]  /*1230*/  ULEA UR12, UR19, UR12, 0x3 ;  /* 0x0000000c130c7291 */ /* 0x000fe2000f8e18ff */
[----:B------:R-:W-:-:S02]  /*1240*/  PRMT R5, RZ, 0x7610, R5 ;  /* 0x00007610ff057816 */ /* 0x000fc40000000005 */
[----:B------:R-:W-:Y:S01]  /*1250*/  STS.U16 [R82+UR8+0xc00], R31 ;  /* 0x000c001f52007988 */ /* 0x000fe20008000408 */
[----:B0-----:R-:W-:Y:S02]  /*1260*/  PRMT R17, RZ, 0x7610, R17 ;  /* 0x00007610ff117816 */ /* 0x001fe40000000011 */
[----:B------:R-:W-:Y:S01]  /*1270*/  PRMT R6, RZ, 0x7610, R6 ;  /* 0x00007610ff067816 */ /* 0x000fe20000000006 */
[----:B------:R-:W-:Y:S01]  /*1280*/  STS.U16 [R82+UR8+0x1000], R35 ;  /* 0x0010002352007988 */ /* 0x000fe20008000408 */
[----:B------:R-:W-:Y:S02]  /*1290*/  PRMT R8, RZ, 0x7610, R8 ;  /* 0x00007610ff087816 */ /* 0x000fe40000000008 */
[----:B------:R-:W-:Y:S01]  /*12a0*/  VOTEU.ALL UP0, P6 ;  /* 0x0000000000ff7886 */ /* 0x000fe20003000000 */
[----:B------:R-:W-:Y:S01]  /*12b0*/  STS.U16 [R82+UR8+0x1400], R56 ;  /* 0x0014003852007988 */ /* 0x000fe20008000408 */
[----:B------:R-:W-:Y:S01]  /*12c0*/  VOTEU.ALL UP1, P6 ;  /* 0x0000000000ff7886 */ /* 0x000fe20003020000 */
[----:B------:R-:W-:-:S02]  /*12d0*/  PRMT R10, RZ, 0x7610, R10 ;  /* 0x00007610ff0a7816 */ /* 0x000fc4000000000a */
[----:B------:R-:W-:Y:S01]  /*12e0*/  STS.U16 [R82+UR8+0x1800], R78 ;  /* 0x0018004e52007988 */ /* 0x000fe20008000408 */
[----:B------:R-:W-:-:S04]  /*12f0*/  @!UP0 UIADD3 UR10, UPT, UPT, -UR5, 0x100000, URZ ;  /* 0x00100000050a8890 */ /* 0x000fc8000fffe1ff */
[----:B------:R-:W-:Y:S02]  /*1300*/  @!UP0 USHF.L.U32 UR11, UR10, 0xb, URZ ;  /* 0x0000000b0a0b8899 */ /* 0x000fe400080006ff */
[----:B------:R-:W-:Y:S01]  /*1310*/  @!UP0 USHF.L.U32 UR10, UR10, 0x1, URZ ;  /* 0x000000010a0a8899 */ /* 0x000fe200080006ff */
[----:B------:R-:W-:Y:S01]  /*1320*/  PRMT R12, RZ, 0x7610, R12 ;  /* 0x00007610ff0c7816 */ /* 0x000fe2000000000c */
[----:B------:R0:W-:Y:S01]  /*1330*/  STS.U16 [R82+UR8+0x1c00], R80 ;  /* 0x001c005052007988 */ /* 0x0001e20008000408 */
[----:B------:R-:W-:Y:S02]  /*1340*/  PRMT R14, RZ, 0x7610, R14 ;  /* 0x00007610ff0e7816 */ /* 0x000fe4000000000e */
[----:B------:R-:W-:Y:S01]  /*1350*/  PRMT R16, RZ, 0x7610, R16 ;  /* 0x00007610ff107816 */ /* 0x000fe20000000010 */
[----:B------:R1:W-:Y:S01]  /*1360*/  STS.U16 [R3+UR8+0x100], R19 ;  /* 0x0001001303007988 */ /* 0x0003e20008000408 */
[----:B------:R-:W-:Y:S02]  /*1370*/  PRMT R18, RZ, 0x7610, R18 ;  /* 0x00007610ff127816 */ /* 0x000fe40000000012 */
[----:B------:R-:W-:Y:S01]  /*1380*/  PRMT R20, RZ, 0x7610, R20 ;  /* 0x00007610ff147816 */ /* 0x000fe20000000014 */
[----:B------:R-:W-:Y:S01]  /*1390*/  STS.U16 [R3+UR8+0x500], R24 ;  /* 0x0005001803007988 */ /* 0x000fe20008000408 */
[----:B0-----:R-:W-:-:S03]  /*13a0*/  LOP3.LUT R82, R82, 0x60, RZ, 0x3c, !PT ;  /* 0x0000006052527812 */ /* 0x001fc600078e3cff */
[----:B------:R-:W-:Y:S01]  /*13b0*/  STS.U16 [R3+UR8+0x900], R28 ;  /* 0x0009001c03007988 */ /* 0x000fe20008000408 */
[----:B-1----:R-:W-:-:S03]  /*13c0*/  PRMT R19, RZ, 0x7610, R19 ;  /* 0x00007610ff137816 */ /* 0x002fc60000000013 */
[----:B------:R-:W-:Y:S04]  /*13d0*/  STS.U16 [R3+UR8+0xd00], R32 ;  /* 0x000d002003007988 */ /* 0x000fe80008000408 */
[----:B------:R0:W-:Y:S04]  /*13e0*/  STS.U16 [R3+UR8+0x1100], R36 ;  /* 0x0011002403007988 */ /* 0x0001e80008000408 */
[----:B------:R-:W-:Y:S04]  /*13f0*/  STS.U16 [R3+UR8+0x1500], R57 ;  /* 0x0015003903007988 */ /* 0x000fe80008000408 */
[----:B------:R-:W-:Y:S01]  /*1400*/  STS.U16 [R3+UR8+0x1900], R79 ;  /* 0x0019004f03007988 */ /* 0x000fe20008000408 */
[----:B0-----:R-:W-:-:S03]  /*1410*/  VIADD R36, R37, 0x80 ;  /* 0x0000008025247836 */ /* 0x001fc60000000000 */
[----:B------:R0:W-:Y:S02]  /*1420*/  STS.U16 [R3+UR8+0x1d00], R7 ;  /* 0x001d000703007988 */ /* 0x0001e40008000408 */
[----:B------:R-:W-:Y:S02]  /*1430*/  ISETP.GT.AND P0, PT, R36, RZ, PT ;  /* 0x000000ff2400720c */ /* 0x000fe40003f04270 */
[----:B------:R-:W-:Y:S04]  /*1440*/  STS.U16 [R4+UR8+0x200], R21 ;  /* 0x0002001504007988 */ /* 0x000fe80008000408 */
[----:B------:R-:W-:Y:S01]  /*1450*/  STS.U16 [R4+UR8+0x600], R25 ;  /* 0x0006001904007988 */ /* 0x000fe20008000408 */
[----:B0-----:R-:W-:-:S03]  /*1460*/  PRMT R7, RZ, 0x7610, R7 ;  /* 0x00007610ff077816 */ /* 0x001fc60000000007 */
[----:B------:R-:W-:Y:S04]  /*1470*/  STS.U16 [R4+UR8+0xa00], R29 ;  /* 0x000a001d04007988 */ /* 0x000fe80008000408 */
[----:B------:R-:W-:Y:S04]  /*1480*/  STS.U16 [R4+UR8+0xe00], R33 ;  /* 0x000e002104007988 */ /* 0x000fe80008000408 */
[----:B------:R-:W-:Y:S04]  /*1490*/  STS.U16 [R4+UR8+0x1200], R54 ;  /* 0x0012003604007988 */ /* 0x000fe80008000408 */
[----:B------:R-:W-:Y:S04]  /*14a0*/  STS.U16 [R4+UR8+0x1600], R59 ;  /* 0x0016003b04007988 */ /* 0x000fe80008000408 */
[----:B------:R0:W-:Y:S04]  /*14b0*/  STS.U16 [R4+UR8+0x1a00], R11 ;  /* 0x001a000b04007988 */ /* 0x0001e80008000408 */
[----:B------:R1:W-:Y:S04]  /*14c0*/  STS.U16 [R4+UR8+0x1e00], R13 ;  /* 0x001e000d04007988 */ /* 0x0003e80008000408 */
[----:B------:R-:W-:Y:S01]  /*14d0*/  STS.U16 [R82+UR8+0x300], R22 ;  /* 0x0003001652007988 */ /* 0x000fe20008000408 */
[----:B0-----:R-:W-:-:S03]  /*14e0*/  PRMT R11, RZ, 0x7610, R11 ;  /* 0x00007610ff0b7816 */ /* 0x001fc6000000000b */
[----:B------:R-:W-:Y:S01]  /*14f0*/  STS.U16 [R82+UR8+0x700], R26 ;  /* 0x0007001a52007988 */ /* 0x000fe20008000408 */
[----:B-1----:R-:W-:-:S03]  /*1500*/  PRMT R13, RZ, 0x7610, R13 ;  /* 0x00007610ff0d7816 */ /* 0x002fc6000000000d */
[----:B------:R-:W-:Y:S04]  /*1510*/  STS.U16 [R82+UR8+0xb00], R30 ;  /* 0x000b001e52007988 */ /* 0x000fe80008000408 */
[----:B------:R-:W-:Y:S04]  /*1520*/  STS.U16 [R82+UR8+0xf00], R34 ;  /* 0x000f002252007988 */ /* 0x000fe80008000408 */
[----:B------:R-:W-:Y:S04]  /*1530*/  STS.U16 [R82+UR8+0x1300], R55 ;  /* 0x0013003752007988 */ /* 0x000fe80008000408 */
[----:B------:R-:W-:Y:S04]  /*1540*/  STS.U16 [R82+UR8+0x1700], R77 ;  /* 0x0017004d52007988 */ /* 0x000fe80008000408 */
[----:B------:R0:W-:Y:S04]  /*1550*/  STS.U16 [R82+UR8+0x1b00], R15 ;  /* 0x001b000f52007988 */ /* 0x0001e80008000408 */
[----:B------:R1:W-:Y:S01]  /*1560*/  STS.U16 [R82+UR8+0x1f00], R9 ;  /* 0x001f000952007988 */ /* 0x0003e20008000408 */
[----:B------:R-:W-:Y:S01]  /*1570*/  STTM.x32 tmem[UR12], RZ ;  /* 0x000000ff000079ed */ /* 0x000fe200082c000c */
[----:B------:R-:W2:Y:S02]  /*1580*/  FENCE.VIEW.ASYNC.T ;  /* 0x00000000000073c6 */ /* 0x000ea40000000200 */
[----:B--2---:R-:W-:Y:S01]  /*1590*/  BAR.SYNC.DEFER_BLOCKING 0x0 ;  /* 0x0000000000007b1d */ /* 0x004fe20000010000 */
[----:B0-----:R-:W-:-:S02]  /*15a0*/  PRMT R15, RZ, 0x7610, R15 ;  /* 0x00007610ff0f7816 */ /* 0x001fc4000000000f */
[----:B-1----:R-:W-:-:S03]  /*15b0*/  PRMT R9, RZ, 0x7610, R9 ;  /* 0x00007610ff097816 */ /* 0x002fc60000000009 */
[----:B------:R-:W0:Y:S02]  /*15c0*/  FENCE.VIEW.ASYNC.S ;  /* 0x00000000000073c6 */ /* 0x000e240000000000 */
[----:B0-----:R0:W1:Y:S02]  /*15d0*/  @!UP1 SYNCS.EXCH.64 URZ, [UR8+0xa000], UR10 ;  /* 0x00a0000a08ff95b2 */ /* 0x0010640008000100 */
[----:B-1----:R-:W-:Y:S06]  /*15e0*/  BAR.SYNC.DEFER_BLOCKING 0x0 ;  /* 0x0000000000007b1d */ /* 0x002fec0000010000 */
[----:B------:R-:W2:Y:S04]  /*15f0*/  @P0 LDG.E.U16 R5, desc[UR30][R74.64] ;  /* 0x0000001e4a050981 */ /* 0x000ea8000c1e1500 */
[----:B------:R-:W3:Y:S04]  /*1600*/  @P0 LDG.E.U16 R7, desc[UR30][R70.64] ;  /* 0x0000001e46070981 */ /* 0x000ee8000c1e1500 */
[----:B------:R-:W4:Y:S04]  /*1610*/  @P0 LDG.E.U16 R11, desc[UR30][R66.64] ;  /* 0x0000001e420b0981 */ /* 0x000f28000c1e1500 */
        /* <DEDUP_REMOVED lines=12> */
[----:B------:R-:W4:Y:S01]  /*16e0*/  @P0 LDG.E.U16 R20, desc[UR30][R38.64] ;  /* 0x0000001e26140981 */ /* 0x000f22000c1e1500 */
[----:B------:R-:W-:Y:S01]  /*16f0*/  LOP3.LUT R3, R0, 0xff, RZ, 0xc0, !PT ;  /* 0x000000ff00037812 */ /* 0x000fe200078ec0ff */
[----:B------:R-:W-:Y:S01]  /*1700*/  VOTEU.ALL UP1, P6 ;  /* 0x0000000000ff7886 */ /* 0x000fe20003020000 */
[----:B0-----:R-:W-:-:S04]  /*1710*/  @!UP0 UIADD3 UR10, UPT, UPT, -UR5, 0x100000, URZ ;  /* 0x00100000050a8890 */ /* 0x001fc8000fffe1ff */
[----:B------:R-:W-:Y:S02]  /*1720*/  @!UP0 USHF.L.U32 UR11, UR10, 0xb, URZ ;  /* 0x0000000b0a0b8899 */ /* 0x000fe400080006ff */
[----:B------:R-:W-:Y:S02]  /*1730*/  @!UP0 USHF.L.U32 UR10, UR10, 0x1, URZ ;  /* 0x000000010a0a8899 */ /* 0x000fe400080006ff */
[----:B------:R-:W-:Y:S01]  /*1740*/  UIADD3 UR6, UPT, UPT, UR8, 0x6000, URZ ;  /* 0x0000600008067890 */ /* 0x000fe2000fffe0ff */
[----:B------:R-:W-:Y:S01]  /*1750*/  LOP3.LUT R4, R0, 0xc0, RZ, 0xc0, !PT ;  /* 0x000000c000047812 */ /* 0x000fe200078ec0ff */
[----:B------:R-:W-:Y:S01]  /*1760*/  IMAD.SHL.U32 R54, R3, 0x2, RZ ;  /* 0x0000000203367824 */ /* 0x000fe200078e00ff */
[----:B------:R-:W-:-:S04]  /*1770*/  @!UP0 UIADD3 UR4, UPT, UPT, -UR5, 0x100000, URZ ;  /* 0x0010000005048890 */ /* 0x000fc8000fffe1ff */
[----:B------:R-:W-:Y:S02]  /*1780*/  @!UP0 USHF.L.U32 UR5, UR4, 0xb, URZ ;  /* 0x0000000b04058899 */ /* 0x000fe400080006ff */
[----:B------:R-:W-:Y:S01]  /*1790*/  @!UP0 USHF.L.U32 UR4, UR4, 0x1, URZ ;  /* 0x0000000104048899 */ /* 0x000fe200080006ff */
[----:B------:R-:W-:Y:S02]  /*17a0*/  SHF.R.U32.HI R21, RZ, 0x2, R4 ;  /* 0x00000002ff157819 */ /* 0x000fe40000011604 */
[----:B------:R-:W-:Y:S02]  /*17b0*/  ISETP.EQ.U32.AND P1, PT, RZ, UR22, P0 ;  /* 0x00000016ff007c0c */ /* 0x000fe40008722070 */
[----:B------:R-:W-:Y:S01]  /*17c0*/  LOP3.LUT R54, R54, R21, RZ, 0x3c, !PT ;  /* 0x0000001536367212 */ /* 0x000fe200078e3cff */
[----:B------:R0:W1:Y:S01]  /*17d0*/  @!UP1 SYNCS.EXCH.64 URZ, [UR8+0xa008], UR10 ;  /* 0x00a0080a08ff95b2 */ /* 0x0000620008000100 */
[----:B------:R-:W-:Y:S02]  /*17e0*/  VOTEU.ALL UP1, P6 ;  /* 0x0000000000ff7886 */ /* 0x000fe40003020000 */
[----:B------:R-:W-:Y:S01]  /*17f0*/  LOP3.LUT R55, R54, 0x40, RZ, 0x3c, !PT ;  /* 0x0000004036377812 */ /* 0x000fe200078e3cff */
[----:B0-----:R-:W-:-:S04]  /*1800*/  UIADD3 UR11, UPT, UPT, UR9, 0x40, URZ ;  /* 0x00000040090b7890 */ /* 0x001fc8000fffe0ff */
[----:B------:R-:W-:-:S04]  /*1810*/  UIADD3 UR10, UPT, UPT, UR18, UR11, URZ ;  /* 0x0000000b120a7290 */ /* 0x000fc8000fffe0ff */
[----:B------:R-:W-:Y:S01]  /*1820*/  ULEA UR10, UR19, UR10, 0x12 ;  /* 0x0000000a130a7291 */ /* 0x000fe2000f8e90ff */
[----:B--2---:R0:W-:Y:S04]  /*1830*/  STS.U16 [R54+UR8+0x4000], R5 ;  /* 0x0040000536007988 */ /* 0x0041e80008000408 */
[----:B---3--:R0:W-:Y:S04]  /*1840*/  STS.U16 [R54+UR8+0x4400], R7 ;  /* 0x0044000736007988 */ /* 0x0081e80008000408 */
[----:B----4-:R0:W-:Y:S04]  /*1850*/  STS.U16 [R54+UR8+0x4800], R11 ;  /* 0x0048000b36007988 */ /* 0x0101e80008000408 */
[----:B------:R0:W-:Y:S04]  /*1860*/  STS.U16 [R54+UR8+0x4c00], R13 ;  /* 0x004c000d36007988 */ /* 0x0001e80008000408 */
        /* <DEDUP_REMOVED lines=11> */
[----:B------:R0:W-:Y:S01]  /*1920*/  STS.U16 [R55+UR8+0x5e00], R20 ;  /* 0x005e001437007988 */ /* 0x0001e20008000408 */
[----:B-1----:R1:W-:Y:S06]  /*1930*/  MEMBAR.ALL.CTA ;  /* 0x0000000000007992 */ /* 0x0023ec0000008000 */
[----:B-1----:R-:W-:Y:S04]  /*1940*/  FENCE.VIEW.ASYNC.S ;  /* 0x00000000000073c6 */ /* 0x002fe80000000000 */
[----:B------:R-:W1:Y:S02]  /*1950*/  FENCE.VIEW.ASYNC.S ;  /* 0x00000000000073c6 */ /* 0x000e640000000000 */
[----:B-1----:R0:W1:Y:S02]  /*1960*/  @!UP1 SYNCS.EXCH.64 URZ, [UR8+0x6000], UR4 ;  /* 0x0060000408ff95b2 */ /* 0x0020640008000100 */
[----:B-1----:R-:W-:Y:S06]  /*1970*/  BAR.SYNC.DEFER_BLOCKING 0x0 ;  /* 0x0000000000007b1d */ /* 0x002fec0000010000 */
[----:B0-----:R-:W-:Y:S05]  /*1980*/  @!P1 BRA `(.L_x_6) ;  /* 0x0000000000889947 */ /* 0x001fea0003800000 */
[----:B------:R-:W-:Y:S02]  /*1990*/  UIADD3 UR4, UPT, UPT, UR8, 0x4000, URZ ;  /* 0x0000400008047890 */ /* 0x000fe4000fffe0ff */
[----:B------:R-:W-:Y:S02]  /*19a0*/  USHF.R.U32.HI UR14, URZ, 0x4, UR8 ;  /* 0x00000004ff0e7899 */ /* 0x000fe40008011608 */
[----:B------:R-:W-:Y:S02]  /*19b0*/  USHF.R.U32.HI UR4, URZ, 0x4, UR4 ;  /* 0x00000004ff047899 */ /* 0x000fe40008011604 */
[----:B------:R-:W-:Y:S02]  /*19c0*/  USGXT.U32 UR14, UR14, 0xe ;  /* 0x0000000e0e0e789a */ /* 0x000fe40008000000 */
[----:B------:R-:W-:Y:S02]  /*19d0*/  USGXT.U32 UR16, UR4, 0xe ;  /* 0x0000000e0410789a */ /* 0x000fe40008000000 */
[----:B------:R-:W-:-:S02]  /*19e0*/  UIADD3 UR34, UP1, UPT, UR14, 0x2000080, URZ ;  /* 0x020000800e227890 */ /* 0x000fc4000ff3e0ff */
[----:B------:R-:W-:Y:S01]  /*19f0*/  UIADD3 UR32, UP2, UPT, UR16, 0x2, URZ ;  /* 0x0000000210207890 */ /* 0x000fe2000ff5e0ff */
[----:B------:R-:W-:Y:S01]  /*1a00*/  UMOV UR4, URZ ;  /* 0x000000ff00047c82 */ /* 0x000fe20008000000 */
[----:B------:R-:W-:Y:S01]  /*1a10*/  UMOV UR5, URZ ;  /* 0x000000ff00057c82 */ /* 0x000fe20008000000 */
[----:B------:R-:W-:Y:S02]  /*1a20*/  UIADD3.X UR35, UPT, UPT, UR4, 0x40004040, URZ, UP1, !UPT ;  /* 0x4000404004237890 */ /* 0x000fe40008ffe4ff */
[----:B------:R-:W-:Y:S02]  /*1a30*/  UIADD3.X UR33, UPT, UPT, UR5, 0x40004040, URZ, UP2, !UPT ;  /* 0x4000404005217890 */ /* 0x000fe400097fe4ff */
[----:B------:R-:W-:Y:S02]  /*1a40*/  ULOP3.LUT UR14, UR14, 0x2000000, URZ, 0xfc, !UPT ;  /* 0x020000000e0e7892 */ /* 0x000fe4000f8efcff */
[----:B------:R-:W-:Y:S02]  /*1a50*/  UIADD3.64 UR20, UPT, UPT, UR34, 0x80, URZ ;  /* 0x0000008022147897 */ /* 0x000fe4000fffe0ff */
[----:B------:R-:W-:-:S02]  /*1a60*/  UIADD3.64 UR24, UPT, UPT, UR32, 0x2, URZ ;  /* 0x0000000220187897 */ /* 0x000fc4000fffe0ff */
[----:B------:R-:W-:Y:S02]  /*1a70*/  UIADD3.64 UR26, UPT, UPT, UR34, 0x100, URZ ;  /* 0x00000100221a7897 */ /* 0x000fe4000fffe0ff */
[----:B------:R-:W-:Y:S01]  /*1a80*/  UIADD3.64 UR28, UPT, UPT, UR32, 0x4, URZ ;  /* 0x00000004201c7897 */ /* 0x000fe2000fffe0ff */
[----:B------:R-:W-:Y:S01]  /*1a90*/  UMOV UR36, 0x0 ;  /* 0x0000000000247882 */ /* 0x000fe20000000000 */
[----:B------:R-:W-:Y:S01]  /*1aa0*/  UMOV UR37, 0x8108010 ;  /* 0x0810801000257882 */ /* 0x000fe20000000000 */
[----:B------:R-:W-:Y:S01]  /*1ab0*/  UMOV UR15, 0x40004040 ;  /* 0x40004040000f7882 */ /* 0x000fe20000000000 */
[----:B------:R-:W-:Y:S01]  /*1ac0*/  UMOV UR17, 0x40004040 ;  /* 0x4000404000117882 */ /* 0x000fe20000000000 */
[----:B------:R-:W-:Y:S01]  /*1ad0*/  UMOV UR38, 0x0 ;  /* 0x0000000000267882 */ /* 0x000fe20000000000 */
[----:B------:R-:W-:Y:S01]  /*1ae0*/  UMOV UR39, 0x8108010 ;  /* 0x0810801000277882 */ /* 0x000fe20000000000 */
[----:B------:R-:W-:Y:S01]  /*1af0*/  UMOV UR40, 0x0 ;  /* 0x0000000000287882 */ /* 0x000fe20000000000 */
[----:B------:R-:W-:Y:S01]  /*1b00*/  UMOV UR41, 0x8108010 ;  /* 0x0810801000297882 */ /* 0x000fe20000000000 */
[----:B------:R-:W-:Y:S01]  /*1b10*/  UMOV UR4, UR6 ;  /* 0x0000000600047c82 */ /* 0x000fe20008000000 */
[----:B------:R0:W-:Y:S01]  /*1b20*/  UTCHMMA gdesc[UR14], gdesc[UR16], tmem[UR11], tmem[UR36], idesc[UR37], !UPT ;  /* 0x00ff24100e0075ea */ /* 0x0001e2000f80000b */
[----:B------:R-:W-:Y:S01]  /*1b30*/  UMOV UR42, 0x0 ;  /* 0x00000000002a7882 */ /* 0x000fe20000000000 */
[----:B------:R-:W-:Y:S01]  /*1b40*/  UMOV UR43, 0x8108010 ;  /* 0x08108010002b7882 */ /* 0x000fe20000000000 */
[----:B------:R0:W-:Y:S01]  /*1b50*/  UTCHMMA gdesc[UR34], gdesc[UR32], tmem[UR11], tmem[UR38], idesc[UR39], UPT ;  /* 0x00ff2620220075ea */ /* 0x0001e2000b80000b */
[----:B------:R-:W-:Y:S01]  /*1b60*/  UMOV UR4, UR4 ;  /* 0x0000000400047c82 */ /* 0x000fe20008000000 */
[----:B------:R0:W-:Y:S01]  /*1b70*/  UTCHMMA gdesc[UR20], gdesc[UR24], tmem[UR11], tmem[UR40], idesc[UR41], UPT ;  /* 0x00ff2818140075ea */ /* 0x0001e2000b80000b */
[----:B------:R0:W-:Y:S01]  /*1b80*/  UTCHMMA gdesc[UR26], gdesc[UR28], tmem[UR11], tmem[UR42], idesc[UR43], UPT ;  /* 0x00ff2a1c1a0075ea */ /* 0x0001e2000b80000b */
[----:B------:R0:W-:Y:S01]  /*1b90*/  UTCBAR [UR4], URZ ;  /* 0x000000ff040073e9 */ /* 0x0001e200080000ff */
[----:B------:R-:W-:Y:S01]  /*1ba0*/  NOP ;  /* 0x0000000000007918 */ /* 0x000fe20000000000 */
.L_x_6:
[----:B------:R-:W-:Y:S05]  /*1bb0*/  @!P0 BRA `(.L_x_7) ;  /* 0x0000000000088947 */ /* 0x000fea0003800000 */
[----:B------:R-:W1:Y:S02]  /*1bc0*/  SYNCS.PHASECHK.TRANS64.TRYWAIT P2, [UR8+0x6000], RZ ;  /* 0x006000ffff0075a7 */ /* 0x000e640008041108 */
[----:B-1----:R-:W-:Y:S05]  /*1bd0*/  @!P2 BRA `(.L_x_8) ;  /* 0x0000005c00a8a947 */ /* 0x002fea0003800000 */
.L_x_7:
[----:B------:R-:W-:Y:S01]  /*1be0*/  BAR.SYNC.DEFER_BLOCKING 0x0 ;  /* 0x0000000000007b1d */ /* 0x000fe20000010000 */
[C---:B------:R-:W-:Y:S01]  /*1bf0*/  LOP3.LUT R56, R0.reuse, 0x6f, RZ, 0xc0, !PT ;  /* 0x0000006f00387812 */ /* 0x040fe200078ec0ff */
[C---:B------:R-:W-:Y:S01]  /*1c00*/  IMAD.SHL.U32 R59, R0.reuse, 0x2, RZ ;  /* 0x00000002003b7824 */ /* 0x040fe200078e00ff */
[----:B------:R-:W-:Y:S02]  /*1c10*/  LOP3.LUT R57, R0, 0x80, RZ, 0xc0, !PT ;  /* 0x0000008000397812 */ /* 0x000fe400078ec0ff */
[----:B------:R-:W-:Y:S01]  /*1c20*/  PRMT R123, RZ, 0x7610, R123 ;  /* 0x00007610ff7b7816 */ /* 0x000fe2000000007b */
[----:B0-----:R-:W0:Y:S01]  /*1c30*/  LDCU UR4, c[0x0][0x3a8] ;  /* 0x00007500ff0477ac */ /* 0x001e220008000800 */
[----:B------:R-:W-:Y:S01]  /*1c40*/  LEA.HI R78, R57, R56, RZ, 0x1d ;  /* 0x00000038394e7211 */ /* 0x000fe200078fe8ff */
[----:B------:R-:W-:Y:S01]  /*1c50*/  LDTM.16dp32bit_t0_t15.x32 R4, tmem[UR10] ;  /* 0x0000000a000479ee */ /* 0x000fe20008a80000 */
[----:B------:R-:W0:Y:S01]  /*1c60*/  LDTM.16dp32bit_t16_t31.x32 R4, tmem[UR10+0x20] ;  /* 0x0000200a000479ee */ /* 0x000e220008aa0000 */
[----:B------:R-:W-:Y:S01]  /*1c70*/  LOP3.LUT R56, R59, 0x20, RZ, 0xc0, !PT ;  /* 0x000000203b387812 */ /* 0x000fe200078ec0ff */
[----:B------:R-:W1:Y:S01]  /*1c80*/  LDC R77, c[0x0][0x3d8] ;  /* 0x0000f600ff4d7b82 */ /* 0x000e620000000800 */
[----:B------:R-:W2:Y:S01]  /*1c90*/  LDCU.64 UR16, c[0x0][0x3d0] ;  /* 0x00007a00ff1077ac */ /* 0x000ea20008000a00 */
[----:B------:R-:W-:Y:S01]  /*1ca0*/  IMAD.IADD R57, R37, 0x1, R78 ;  /* 0x0000000125397824 */ /* 0x000fe200078e024e */
[----:B------:R-:W-:-:S02]  /*1cb0*/  LOP3.LUT R78, R56, 0x19, RZ, 0xfc, !PT ;  /* 0x00000019384e7812 */ /* 0x000fc400078efcff */
[C---:B------:R-:W-:Y:S02]  /*1cc0*/  LOP3.LUT R80, R56.reuse, 0x1a, RZ, 0xfc, !PT ;  /* 0x0000001a38507812 */ /* 0x040fe400078efcff */
[C---:B------:R-:W-:Y:S02]  /*1cd0*/  ISETP.GE.AND P2, PT, R57.reuse, R78, PT ;  /* 0x0000004e3900720c */ /* 0x040fe40003f46270 */
[C---:B------:R-:W-:Y:S02]  /*1ce0*/  ISETP.GE.AND P3, PT, R57.reuse, R80, PT ;  /* 0x000000503900720c */ /* 0x040fe40003f66270 */
[C---:B------:R-:W-:Y:S02]  /*1cf0*/  LOP3.LUT R78, R56.reuse, 0x1b, RZ, 0xfc, !PT ;  /* 0x0000001b384e7812 */ /* 0x040fe400078efcff */
[C---:B------:R-:W-:Y:S01]  /*1d00*/  LOP3.LUT R80, R56.reuse, 0x1c, RZ, 0xfc, !PT ;  /* 0x0000001c38507812 */ /* 0x040fe200078efcff */
[----:B------:R-:W3:Y:S01]  /*1d10*/  @!P6 SYNCS.CCTL.IV [UR8+0x6000] ;  /* 0x00600000ff00e9b1 */ /* 0x000ee20008000008 */
[----:B------:R-:W-:Y:S01]  /*1d20*/  ISETP.GE.AND P4, PT, R57, R78, PT ;  /* 0x0000004e3900720c */ /* 0x000fe20003f86270 */
[----:B------:R-:W-:Y:S01]  /*1d30*/  NOP ;  /* 0x0000000000007918 */ /* 0x000fe20000000000 */
[----:B------:R-:W-:Y:S01]  /*1d40*/  LOP3.LUT R78, R56, 0x2, RZ, 0xfc, !PT ;  /* 0x00000002384e7812 */ /* 0x000fe200078efcff */
[----:B--2---:R-:W-:Y:S01]  /*1d50*/  IMAD R58, R58, UR17, RZ ;  /* 0x000000113a3a7c24 */ /* 0x004fe2000f8e02ff */
[----:B------:R-:W-:Y:S01]  /*1d60*/  PRMT R125, RZ, 0x7610, R125 ;  /* 0x00007610ff7d7816 */ /* 0x000fe2000000007d */
[----:B0-----:R-:W-:Y:S01]  /*1d70*/  FMUL R30, R30, UR4 ;  /* 0x000000041e1e7c20 */ /* 0x001fe20008400000 */
[----:B------:R-:W-:Y:S01]  /*1d80*/  FMUL R29, R29, UR4 ;  /* 0x000000041d1d7c20 */ /* 0x000fe20008400000 */
[----:B------:R-:W-:Y:S01]  /*1d90*/  FMUL R31, R31, UR4 ;  /* 0x000000041f1f7c20 */ /* 0x000fe20008400000 */
[----:B------:R-:W-:Y:S01]  /*1da0*/  FMUL R4, R4, UR4 ;  /* 0x0000000404047c20 */ /* 0x000fe20008400000 */
[----:B------:R-:W-:Y:S01]  /*1db0*/  FMUL R113, R5, UR4 ;  /* 0x0000000405717c20 */ /* 0x000fe20008400000 */
[----:B------:R-:W-:Y:S01]  /*1dc0*/  FSEL R30, R30, -INF , P3 ;  /* 0xff8000001e1e7808 */ /* 0x000fe20001800000 */
[----:B------:R-:W-:Y:S01]  /*1dd0*/  FMUL R6, R6, UR4 ;  /* 0x0000000406067c20 */ /* 0x000fe20008400000 */
[----:B------:R-:W-:Y:S01]  /*1de0*/  ISETP.GE.AND P3, PT, R57, R56, PT ;  /* 0x000000383900720c */ /* 0x000fe20003f66270 */
[----:B------:R-:W-:Y:S01]  /*1df0*/  FMUL R7, R7, UR4 ;  /* 0x0000000407077c20 */ /* 0x000fe20008400000 */
[----:B------:R-:W-:Y:S01]  /*1e00*/  FSEL R29, R29, -INF , P2 ;  /* 0xff8000001d1d7808 */ /* 0x000fe20001000000 */
[----:B------:R-:W-:Y:S01]  /*1e10*/  FMUL R8, R8, UR4 ;  /* 0x0000000408087c20 */ /* 0x000fe20008400000 */
[----:B------:R-:W-:Y:S01]  /*1e20*/  FSEL R5, R31, -INF , P4 ;  /* 0xff8000001f057808 */ /* 0x000fe20002000000 */
[----:B------:R-:W-:Y:S01]  /*1e30*/  FMUL R9, R9, UR4 ;  /* 0x0000000409097c20 */ /* 0x000fe20008400000 */
[----:B------:R-:W-:Y:S01]  /*1e40*/  FSEL R110, R4, -INF , P3 ;  /* 0xff800000046e7808 */ /* 0x000fe20001800000 */
[----:B------:R-:W-:Y:S01]  /*1e50*/  FMUL R10, R10, UR4 ;  /* 0x000000040a0a7c20 */ /* 0x000fe20008400000 */
[----:B------:R-:W-:Y:S01]  /*1e60*/  ISETP.GE.AND P2, PT, R57, R80, PT ;  /* 0x000000503900720c */ /* 0x000fe20003f46270 */
[----:B------:R-:W-:Y:S01]  /*1e70*/  FMUL R11, R11, UR4 ;  /* 0x000000040b0b7c20 */ /* 0x000fe20008400000 */
[C---:B------:R-:W-:Y:S01]  /*1e80*/  ISETP.GT.AND P4, PT, R57.reuse, R56, PT ;  /* 0x000000383900720c */ /* 0x040fe20003f84270 */
[----:B------:R-:W-:Y:S01]  /*1e90*/  FMUL R12, R12, UR4 ;  /* 0x000000040c0c7c20 */ /* 0x000fe20008400000 */
[----:B------:R-:W-:Y:S01]  /*1ea0*/  ISETP.GE.AND P3, PT, R57, R78, PT ;  /* 0x0000004e3900720c */ /* 0x000fe20003f66270 */
[----:B------:R-:W-:Y:S01]  /*1eb0*/  FMUL R13, R13, UR4 ;  /* 0x000000040d0d7c20 */ /* 0x000fe20008400000 */
[----:B------:R-:W-:Y:S01]  /*1ec0*/  LOP3.LUT R80, R56, 0x3, RZ, 0xfc, !PT ;  /* 0x0000000338507812 */ /* 0x000fe200078efcff */
[----:B------:R-:W-:Y:S01]  /*1ed0*/  FMUL R14, R14, UR4 ;  /* 0x000000040e0e7c20 */ /* 0x000fe20008400000 */
[----:B------:R-:W-:Y:S01]  /*1ee0*/  LOP3.LUT R4, R56, 0x4, RZ, 0xfc, !PT ;  /* 0x0000000438047812 */ /* 0x000fe200078efcff */
[----:B------:R-:W-:Y:S01]  /*1ef0*/  FMUL R15, R15, UR4 ;  /* 0x000000040f0f7c20 */ /* 0x000fe20008400000 */
[----:B------:R-:W-:Y:S01]  /*1f00*/  FSEL R113, R113, -INF , P4 ;  /* 0xff80000071717808 */ /* 0x000fe20002000000 */
[----:B------:R-:W-:Y:S01]  /*1f10*/  FMUL R16, R16, UR4 ;  /* 0x0000000410107c20 */ /* 0x000fe20008400000 */
[----:B------:R-:W-:Y:S01]  /*1f20*/  FSEL R121, R6, -INF , P3 ;  /* 0xff80000006797808 */ /* 0x000fe20001800000 */
[----:B------:R-:W-:Y:S01]  /*1f30*/  FMUL R17, R17, UR4 ;  /* 0x0000000411117c20 */ /* 0x000fe20008400000 */
[C---:B------:R-:W-:Y:S01]  /*1f40*/  ISETP.GE.AND P4, PT, R57.reuse, R80, PT ;  /* 0x000000503900720c */ /* 0x040fe20003f86270 */
[----:B------:R-:W-:Y:S01]  /*1f50*/  FMUL R18, R18, UR4 ;  /* 0x0000000412127c20 */ /* 0x000fe20008400000 */
[----:B------:R-:W-:Y:S01]  /*1f60*/  ISETP.GE.AND P3, PT, R57, R4, PT ;  /* 0x000000043900720c */ /* 0x000fe20003f66270 */
[----:B------:R-:W-:Y:S01]  /*1f70*/  FMUL R21, R21, UR4 ;  /* 0x0000000415157c20 */ /* 0x000fe20008400000 */
[C---:B------:R-:W-:Y:S01]  /*1f80*/  LOP3.LUT R78, R56.reuse, 0x5, RZ, 0xfc, !PT ;  /* 0x00000005384e7812 */ /* 0x040fe200078efcff */
[----:B------:R-:W-:Y:S01]  /*1f90*/  FMUL R33, R33, UR4 ;  /* 0x0000000421217c20 */ /* 0x000fe20008400000 */
[----:B------:R-:W-:Y:S01]  /*1fa0*/  LOP3.LUT R4, R56, 0x6, RZ, 0xfc, !PT ;  /* 0x0000000638047812 */ /* 0x000fe200078efcff */
[----:B-1----:R-:W-:Y:S01]  /*1fb0*/  IMAD R76, R76, R77, RZ ;  /* 0x0000004d4c4c7224 */ /* 0x002fe200078e02ff */
[----:B------:R-:W-:-:S02]  /*1fc0*/  FSEL R112, R7, -INF , P4 ;  /* 0xff80000007707808 */ /* 0x000fc40002000000 */
[----:B------:R-:W-:Y:S02]  /*1fd0*/  FSEL R59, R8, -INF , P3 ;  /* 0xff800000083b7808 */ /* 0x000fe40001800000 */
[C---:B------:R-:W-:Y:S02]  /*1fe0*/  ISETP.GE.AND P4, PT, R57.reuse, R78, PT ;  /* 0x0000004e3900720c */ /* 0x040fe40003f86270 */
[----:B------:R-:W-:Y:S02]  /*1ff0*/  ISETP.GE.AND P3, PT, R57, R4, PT ;  /* 0x000000043900720c */ /* 0x000fe40003f66270 */
[----:B------:R-:W-:Y:S02]  /*2000*/  LOP3.LUT R4, R56, 0x7, RZ, 0xfc, !PT ;  /* 0x0000000738047812 */ /* 0x000fe400078efcff */
[----:B------:R-:W-:Y:S01]  /*2010*/  FSEL R116, R9, -INF , P4 ;  /* 0xff80000009747808 */ /* 0x000fe20002000000 */
[----:B------:R-:W-:Y:S01]  /*2020*/  FMUL R9, R34, UR4 ;  /* 0x0000000422097c20 */ /* 0x000fe20008400000 */
[----:B------:R-:W-:-:S02]  /*2030*/  ISETP.GE.AND P4, PT, R57, R4, PT ;  /* 0x000000043900720c */ /* 0x000fc40003f86270 */
[C---:B------:R-:W-:Y:S02]  /*2040*/  LOP3.LUT R6, R56.reuse, 0x8, RZ, 0xfc, !PT ;  /* 0x0000000838067812 */ /* 0x040fe400078efcff */
[----:B------:R-:W-:Y:S02]  /*2050*/  LOP3.LUT R4, R56, 0x9, RZ, 0xfc, !PT ;  /* 0x0000000938047812 */ /* 0x000fe400078efcff */
[----:B------:R-:W-:Y:S01]  /*2060*/  FSEL R117, R10, -INF , P3 ;  /* 0xff8000000a757808 */ /* 0x000fe20001800000 */
[----:B------:R-:W-:Y:S01]  /*2070*/  FMUL R10, R25, UR4 ;  /* 0x00000004190a7c20 */ /* 0x000fe20008400000 */
[----:B------:R-:W-:Y:S01]  /*2080*/  FSEL R31, R11, -INF , P4 ;  /* 0xff8000000b1f7808 */ /* 0x000fe20002000000 */
[----:B------:R-:W-:Y:S01]  /*2090*/  FMUL R11, R28, UR4 ;  /* 0x000000041c0b7c20 */ /* 0x000fe20008400000 */
[C---:B------:R-:W-:Y:S02]  /*20a0*/  ISETP.GE.AND P3, PT, R57.reuse, R6, PT ;  /* 0x000000063900720c */ /* 0x040fe40003f66270 */
[----:B------:R-:W-:-:S02]  /*20b0*/  ISETP.GE.AND P4, PT, R57, R4, PT ;  /* 0x000000043900720c */ /* 0x000fc40003f86270 */
[----:B------:R-:W-:Y:S02]  /*20c0*/  LOP3.LUT R4, R56, 0xa, RZ, 0xfc, !PT ;  /* 0x0000000a38047812 */ /* 0x000fe400078efcff */
[----:B------:R-:W-:Y:S02]  /*20d0*/  FSEL R118, R12, -INF , P3 ;  /* 0xff8000000c767808 */ /* 0x000fe40001800000 */
[----:B------:R-:W-:Y:S02]  /*20e0*/  ISETP.GE.AND P3, PT, R57, R4, PT ;  /* 0x000000043900720c */ /* 0x000fe40003f66270 */
[C---:B------:R-:W-:Y:S02]  /*20f0*/  LOP3.LUT R6, R56.reuse, 0xb, RZ, 0xfc, !PT ;  /* 0x0000000b38067812 */ /* 0x040fe400078efcff */
[----:B------:R-:W-:Y:S02]  /*2100*/  LOP3.LUT R4, R56, 0xc, RZ, 0xfc, !PT ;  /* 0x0000000c38047812 */ /* 0x000fe400078efcff */
        /* <DEDUP_REMOVED lines=8> */
[----:B------:R-:W-:Y:S01]  /*2190*/  LOP3.LUT R4, R56, 0xd, RZ, 0xfc, !PT ;  /* 0x0000000d38047812 */ /* 0x000fe200078efcff */
[----:B------:R-:W-:Y:S01]  /*21a0*/  IMAD.SHL.U32 R23, R58, 0x2, RZ ;  /* 0x000000023a177824 */ /* 0x000fe200078e00ff */
[----:B------:R-:W-:Y:S01]  /*21b0*/  FSEL R114, R15, -INF , P4 ;  /* 0xff8000000f727808 */ /* 0x000fe20002000000 */
[----:B------:R-:W-:Y:S01]  /*21c0*/  FMUL R15, R24, UR4 ;  /* 0x00000004180f7c20 */ /* 0x000fe20008400000 */
[----:B------:R-:W-:Y:S01]  /*21d0*/  ISETP.GE.AND P4, PT, R57, R4, PT ;  /* 0x000000043900720c */ /* 0x000fe20003f86270 */
[----:B------:R-:W-:Y:S01]  /*21e0*/  IMAD.HI R58, R58, 0x2, RZ ;  /* 0x000000023a3a7827 */ /* 0x000fe200078e02ff */
[----:B------:R-:W-:-:S02]  /*21f0*/  LOP3.LUT R6, R56, 0xe, RZ, 0xfc, !PT ;  /* 0x0000000e38067812 */ /* 0x000fc400078efcff */
[----:B------:R-:W-:Y:S02]  /*2200*/  LOP3.LUT R4, R56, 0xf, RZ, 0xfc, !PT ;  /* 0x0000000f38047812 */ /* 0x000fe400078efcff */
[----:B------:R-:W-:Y:S01]  /*2210*/  FSEL R119, R16, -INF , P3 ;  /* 0xff80000010777808 */ /* 0x000fe20001800000 */
[----:B------:R-:W-:Y:S01]  /*2220*/  FMUL R16, R22, UR4 ;  /* 0x0000000416107c20 */ /* 0x000fe20008400000 */
[----:B------:R-:W-:Y:S02]  /*2230*/  FSEL R17, R17, -INF , P4 ;  /* 0xff80000011117808 */ /* 0x000fe40002000000 */
[C---:B------:R-:W-:Y:S02]  /*2240*/  ISETP.GE.AND P3, PT, R57.reuse, R6, PT ;  /* 0x000000063900720c */ /* 0x040fe40003f66270 */
[----:B------:R-:W-:Y:S02]  /*2250*/  ISETP.GE.AND P4, PT, R57, R4, PT ;  /* 0x000000043900720c */ /* 0x000fe40003f86270 */
[----:B------:R-:W-:-:S02]  /*2260*/  LOP3.LUT R4, R56, 0x10, RZ, 0xfc, !PT ;  /* 0x0000001038047812 */ /* 0x000fc400078efcff */
[----:B------:R-:W-:Y:S02]  /*2270*/  FSEL R18, R18, -INF , P3 ;  /* 0xff80000012127808 */ /* 0x000fe40001800000 */
[----:B------:R-:W-:Y:S02]  /*2280*/  ISETP.GE.AND P3, PT, R57, R4, PT ;  /* 0x000000043900720c */ /* 0x000fe40003f66270 */
[----:B------:R-:W-:Y:S02]  /*2290*/  LOP3.LUT R4, R56, 0x12, RZ, 0xfc, !PT ;  /* 0x0000001238047812 */ /* 0x000fe400078efcff */
[----:B------:R-:W-:Y:S02]  /*22a0*/  FSEL R19, R19, -INF , P3 ;  /* 0xff80000013137808 */ /* 0x000fe40001800000 */
[----:B------:R-:W-:Y:S02]  /*22b0*/  ISETP.GE.AND P3, PT, R57, R4, PT ;  /* 0x000000043900720c */ /* 0x000fe40003f66270 */
[----:B------:R-:W-:-:S02]  /*22c0*/  FMNMX3 R4, R110, R113, R121, !PT ;  /* 0x000000716e047276 */ /* 0x000fc40007800079 */
[----:B------:R-:W-:Y:S02]  /*22d0*/  LOP3.LUT R6, R56, 0x11, RZ, 0xfc, !PT ;  /* 0x0000001138067812 */ /* 0x000fe400078efcff */
[----:B------:R-:W-:Y:S02]  /*22e0*/  FMNMX3 R4, R4, R112, R59, !PT ;  /* 0x0000007004047276 */ /* 0x000fe4000780003b */
[----:B------:R-:W-:Y:S02]  /*22f0*/  FSEL R14, R14, -INF , P4 ;  /* 0xff8000000e0e7808 */ /* 0x000fe40002000000 */
[----:B------:R-:W-:Y:S02]  /*2300*/  FMNMX3 R4, R4, R116, R117, !PT ;  /* 0x0000007404047276 */ /* 0x000fe40007800075 */
[----:B------:R-:W-:Y:S02]  /*2310*/  ISETP.GE.AND P4, PT, R57, R6, PT ;  /* 0x000000063900720c */ /* 0x000fe40003f86270 */
[----:B------:R-:W-:-:S02]  /*2320*/  FMNMX3 R4, R4, R31, R118, !PT ;  /* 0x0000001f04047276 */ /* 0x000fc40007800076 */
[----:B------:R-:W-:Y:S02]  /*2330*/  LOP3.LUT R6, R56, 0x13, RZ, 0xfc, !PT ;  /* 0x0000001338067812 */ /* 0x000fe400078efcff */
[----:B------:R-:W-:Y:S02]  /*2340*/  FSEL R21, R21, -INF , P4 ;  /* 0xff80000015157808 */ /* 0x000fe40002000000 */
[----:B------:R-:W-:Y:S02]  /*2350*/  FMNMX3 R4, R4, R12, R115, !PT ;  /* 0x0000000c04047276 */ /* 0x000fe40007800073 */
[----:B------:R-:W-:Y:S02]  /*2360*/  ISETP.GE.AND P4, PT, R57, R6, PT ;  /* 0x000000063900720c */ /* 0x000fe40003f86270 */
[C---:B------:R-:W-:Y:S02]  /*2370*/  LOP3.LUT R6, R56.reuse, 0x15, RZ, 0xfc, !PT ;  /* 0x0000001538067812 */ /* 0x040fe400078efcff */
[----:B------:R-:W-:-:S02]  /*2380*/  LOP3.LUT R8, R56, 0x14, RZ, 0xfc, !PT ;  /* 0x0000001438087812 */ /* 0x000fc400078efcff */
[----:B------:R-:W-:Y:S02]  /*2390*/  FMNMX3 R4, R4, R114, R119, !PT ;  /* 0x0000007204047276 */ /* 0x000fe40007800077 */
[----:B------:R-:W-:Y:S02]  /*23a0*/  FSEL R20, R20, -INF , P4 ;  /* 0xff80000014147808 */ /* 0x000fe40002000000 */
[C---:B------:R-:W-:Y:S02]  /*23b0*/  ISETP.GE.AND P4, PT, R57.reuse, R6, PT ;  /* 0x000000063900720c */ /* 0x040fe40003f86270 */
[----:B------:R-:W-:Y:S02]  /*23c0*/  FSEL R16, R16, -INF , P3 ;  /* 0xff80000010107808 */ /* 0x000fe40001800000 */
[----:B------:R-:W-:Y:S02]  /*23d0*/  LOP3.LUT R6, R56, 0x17, RZ, 0xfc, !PT ;  /* 0x0000001738067812 */ /* 0x000fe400078efcff */
[----:B------:R-:W-:-:S02]  /*23e0*/  ISETP.GE.AND P3, PT, R57, R8, PT ;  /* 0x000000083900720c */ /* 0x000fc40003f66270 */
[----:B------:R-:W-:Y:S02]  /*23f0*/  FMNMX3 R4, R4, R17, R18, !PT ;  /* 0x0000001104047276 */ /* 0x000fe40007800012 */
[----:B------:R-:W-:Y:S02]  /*2400*/  LOP3.LUT R8, R56, 0x16, RZ, 0xfc, !PT ;  /* 0x0000001638087812 */ /* 0x000fe400078efcff */
[----:B------:R-:W-:Y:S02]  /*2410*/  FSEL R10, R10, -INF , P4 ;  /* 0xff8000000a0a7808 */ /* 0x000fe40002000000 */
[----:B------:R-:W-:Y:S02]  /*2420*/  ISETP.GE.AND P4, PT, R57, R6, PT ;  /* 0x000000063900720c */ /* 0x000fe40003f86270 */
[----:B------:R-:W-:Y:S02]  /*2430*/  FSEL R15, R15, -INF , P3 ;  /* 0xff8000000f0f7808 */ /* 0x000fe40001800000 */
[----:B------:R-:W-:-:S02]  /*2440*/  FMNMX3 R6, R4, R14, R19, !PT ;  /* 0x0000000e04067276 */ /* 0x000fc40007800013 */
[----:B------:R-:W-:Y:S02]  /*2450*/  ISETP.GE.AND P3, PT, R57, R8, PT ;  /* 0x000000083900720c */ /* 0x000fe40003f66270 */
[----:B------:R-:W-:Y:S02]  /*2460*/  LOP3.LUT R8, R56, 0x18, RZ, 0xfc, !PT ;  /* 0x0000001838087812 */ /* 0x000fe400078efcff */
[----:B------:R-:W-:Y:S02]  /*2470*/  FMNMX3 R7, R6, R21, R16, !PT ;  /* 0x0000001506077276 */ /* 0x000fe40007800010 */
[----:B------:R-:W-:Y:S02]  /*2480*/  FSEL R13, R13, -INF , P3 ;  /* 0xff8000000d0d7808 */ /* 0x000fe40001800000 */
[----:B------:R-:W-:Y:S01]  /*2490*/  ISETP.GE.AND P3, PT, R57, R8, PT ;  /* 0x000000083900720c */ /* 0x000fe20003f66270 */
[----:B------:R-:W-:Y:S01]  /*24a0*/  FMUL R8, R27, UR4 ;  /* 0x000000041b087c20 */ /* 0x000fe20008400000 */
[----:B------:R-:W-:-:S02]  /*24b0*/  FMNMX3 R7, R7, R20, R15, !PT ;  /* 0x0000001407077276 */ /* 0x000fc4000780000f */
[----:B------:R-:W-:Y:S02]  /*24c0*/  LOP3.LUT R6, R56, 0x1e, RZ, 0xfc, !PT ;  /* 0x0000001e38067812 */ /* 0x000fe400078efcff */
[----:B------:R-:W-:Y:S02]  /*24d0*/  FSEL R8, R8, -INF , P4 ;  /* 0xff80000008087808 */ /* 0x000fe40002000000 */
[----:B------:R-:W-:Y:S02]  /*24e0*/  FSEL R11, R11, -INF , P3 ;  /* 0xff8000000b0b7808 */ /* 0x000fe40001800000 */
[----:B------:R-:W-:Y:S02]  /*24f0*/  FMNMX3 R7, R7, R10, R13, !PT ;  /* 0x0000000a07077276 */ /* 0x000fe4000780000d */
[----:B------:R-:W-:Y:S02]  /*2500*/  LOP3.LUT R4, R56, 0x1d, RZ, 0xfc, !PT ;  /* 0x0000001d38047812 */ /* 0x000fe400078efcff */
[----:B------:R-:W-:Y:S01]  /*2510*/  ISETP.GE.AND P3, PT, R57, R6, PT ;  /* 0x000000063900720c */ /* 0x000fe20003f66270 */
[----:B------:R-:W-:Y:S01]  /*2520*/  FMUL R6, R32, UR4 ;  /* 0x0000000420067c20 */ /* 0x000fe20008400000 */
[----:B------:R-:W-:-:S02]  /*2530*/  FMNMX3 R7, R7, R8, R11, !PT ;  /* 0x0000000807077276 */ /* 0x000fc4000780000b */
[----:B------:R-:W-:Y:S02]  /*2540*/  ISETP.GE.AND P4, PT, R57, R4, PT ;  /* 0x000000043900720c */ /* 0x000fe40003f86270 */
[----:B------:R-:W-:Y:S02]  /*2550*/  LOP3.LUT R4, R56, 0x1f, RZ, 0xfc, !PT ;  /* 0x0000001f38047812 */ /* 0x000fe400078efcff */
[----:B------:R-:W-:Y:S02]  /*2560*/  FSEL R6, R6, -INF , P2 ;  /* 0xff80000006067808 */ /* 0x000fe40001000000 */
[----:B------:R-:W-:Y:S01]  /*2570*/  FMNMX3 R22, R7, R29, R30, !PT ;  /* 0x0000001d07167276 */ /* 0x000fe2000780001e */
[----:B------:R-:W-:Y:S01]  /*2580*/  FMUL R7, R35, UR4 ;  /* 0x0000000423077c20 */ /* 0x000fe20008400000 */
[----:B------:R-:W-:Y:S01]  /*2590*/  ISETP.GE.AND P2, PT, R57, R4, PT ;  /* 0x000000043900720c */ /* 0x000fe20003f46270 */
[----:B------:R-:W0:Y:S01]  /*25a0*/  LDC.64 R34, c[0x0][0x390] ;  /* 0x0000e400ff227b82 */ /* 0x000e220000000a00 */
[----:B------:R-:W-:Y:S01]  /*25b0*/  FSEL R4, R33, -INF , P4 ;  /* 0xff80000021047808 */ /* 0x000fe20002000000 */
[----:B------:R-:W-:Y:S01]  /*25c0*/  UIMAD UR4, UR7, UR16, URZ ;  /* 0x00000010070472a4 */ /* 0x000fe2000f8e02ff */
[----:B------:R-:W-:-:S02]  /*25d0*/  FSEL R9, R9, -INF , P3 ;  /* 0xff80000009097808 */ /* 0x000fc40001800000 */
[----:B------:R-:W-:Y:S01]  /*25e0*/  FMNMX3 R22, R22, R5, R6, !PT ;  /* 0x0000000516167276 */ /* 0x000fe20007800006 */
[----:B------:R-:W-:Y:S01]  /*25f0*/  USHF.L.U32 UR13, UR4, 0x1, URZ ;  /* 0x00000001040d7899 */ /* 0x000fe200080006ff */
[----:B------:R-:W-:Y:S01]  /*2600*/  FSEL R7, R7, -INF , P2 ;  /* 0xff80000007077808 */ /* 0x000fe20001000000 */
[----:B------:R-:W-:Y:S01]  /*2610*/  UIMAD.WIDE UR4, UR4, 0x2, URZ ;  /* 0x00000002040478a5 */ /* 0x000fe2000f8e02ff */
[----:B------:R-:W-:Y:S02]  /*2620*/  FMNMX3 R22, R22, R4, R9, !PT ;  /* 0x0000000416167276 */ /* 0x000fe40007800009 */
[----:B------:R-:W-:Y:S02]  /*2630*/  SHF.R.U32.HI R26, RZ, 0x2, R0 ;  /* 0x00000002ff1a7819 */ /* 0x000fe40000011600 */
[----:B------:R-:W-:Y:S01]  /*2640*/  FMNMX R108, R7, R22, !PT ;  /* 0x00000016076c7209 */ /* 0x000fe20007800000 */
[----:B------:R-:W-:Y:S01]  /*2650*/  IMAD R22, R77, 0x4, R76 ;  /* 0x000000044d167824 */ /* 0x000fe200078e024c */
[----:B------:R-:W-:-:S02]  /*2660*/  LOP3.LUT R33, R26, 0x38, RZ, 0xc0, !PT ;  /* 0x000000381a217812 */ /* 0x000fc400078ec0ff */
[----:B------:R-:W-:Y:S01]  /*2670*/  PRMT R127, RZ, 0x7610, R127 ;  /* 0x00007610ff7f7816 */ /* 0x000fe2000000007f */
[----:B------:R-:W1:Y:S01]  /*2680*/  SHFL.BFLY PT, R27, R108, 0x10, 0x1f ;  /* 0x0e001f006c1b7f89 */ /* 0x000e6200000e0000 */
[----:B------:R-:W-:Y:S01]  /*2690*/  IMAD R24, R77, 0x4, R22 ;  /* 0x000000044d187824 */ /* 0x000fe200078e0216 */
[----:B------:R-:W-:Y:S02]  /*26a0*/  LOP3.LUT R33, R33, 0x1f, R0, 0xf8, !PT ;  /* 0x0000001f21217812 */ /* 0x000fe400078ef800 */
[----:B------:R-:W-:Y:S01]  /*26b0*/  PRMT R129, RZ, 0x7610, R129 ;  /* 0x00007610ff817816 */ /* 0x000fe20000000081 */
[----:B------:R-:W-:Y:S01]  /*26c0*/  IMAD R25, R77, 0x4, R24 ;  /* 0x000000044d197824 */ /* 0x000fe200078e0218 */
[----:B0-----:R-:W-:Y:S01]  /*26d0*/  IADD3 R79, P2, P3, R23, UR13, R34 ;  /* 0x0000000d174f7c10 */ /* 0x001fe2000fb5e022 */
[----:B------:R-:W-:Y:S01]  /*26e0*/  IMAD.SHL.U32 R32, R33, 0x10, RZ ;  /* 0x0000001021207824 */ /* 0x000fe200078e00ff */
[----:B------:R-:W-:Y:S01]  /*26f0*/  SHF.R.U32.HI R34, RZ, 0x1, R0 ;  /* 0x00000001ff227819 */ /* 0x000fe20000011600 */
[----:B------:R-:W-:Y:S01]  /*2700*/  IMAD R23, R77, 0x4, R25 ;  /* 0x000000044d177824 */ /* 0x000fe200078e0219 */
[----:B------:R-:W-:-:S02]  /*2710*/  IADD3.X R35, PT, PT, R58, UR5, R35, P2, P3 ;  /* 0x000000053a237c10 */ /* 0x000fc400097e6423 */
[-C--:B------:R-:W-:Y:S01]  /*2720*/  LEA R104, P3, R22, R79.reuse, 0x1 ;  /* 0x0000004f16687211 */ /* 0x080fe200078608ff */
[----:B------:R-:W-:Y:S01]  /*2730*/  IMAD R26, R77, 0x4, R23 ;  /* 0x000000044d1a7824 */ /* 0x000fe200078e0217 */
[----:B------:R-:W-:Y:S02]  /*2740*/  LEA R106, P2, R76, R79, 0x1 ;  /* 0x0000004f4c6a7211 */ /* 0x000fe400078408ff */
[----:B------:R-:W-:Y:S02]  /*2750*/  LEA.HI.X.SX32 R105, R22, R35, 0x1, P3 ;  /* 0x0000002316697211 */ /* 0x000fe400018f0eff */
[C---:B------:R-:W-:Y:S02]  /*2760*/  LEA R100, P3, R25.reuse, R79, 0x1 ;  /* 0x0000004f19647211 */ /* 0x040fe400078608ff */
[-C--:B------:R-:W-:Y:S02]  /*2770*/  LEA.HI.X.SX32 R107, R76, R35.reuse, 0x1, P2 ;  /* 0x000000234c6b7211 */ /* 0x080fe400010f0eff */
[----:B------:R-:W-:-:S02]  /*2780*/  LEA.HI.X.SX32 R101, R25, R35, 0x1, P3 ;  /* 0x0000002319657211 */ /* 0x000fc400018f0eff */
[----:B-1----:R-:W-:Y:S01]  /*2790*/  FMNMX3 R108, R108, -INF , R27, !PT ;  /* 0xff8000006c6c7876 */ /* 0x002fe2000780001b */
[----:B------:R-:W-:Y:S01]  /*27a0*/  IMAD R27, R77, 0x4, R26 ;  /* 0x000000044d1b7824 */ /* 0x000fe200078e021a */
[CC--:B------:R-:W-:Y:S02]  /*27b0*/  LEA R102, P2, R24.reuse, R79.reuse, 0x1 ;  /* 0x0000004f18667211 */ /* 0x0c0fe400078408ff */
[-C--:B------:R-:W-:Y:S01]  /*27c0*/  LEA R98, P4, R23, R79.reuse, 0x1 ;  /* 0x0000004f17627211 */ /* 0x080fe200078808ff */
[----:B------:R-:W-:Y:S01]  /*27d0*/  IMAD R28, R77, 0x4, R27 ;  /* 0x000000044d1c7824 */ /* 0x000fe200078e021b */
[----:B------:R-:W-:Y:S02]  /*27e0*/  LEA R94, P3, R27, R79, 0x1 ;  /* 0x0000004f1b5e7211 */ /* 0x000fe400078608ff */
[-C--:B------:R-:W-:Y:S01]  /*27f0*/  LEA.HI.X.SX32 R103, R24, R35.reuse, 0x1, P2 ;  /* 0x0000002318677211 */ /* 0x080fe200010f0eff */
[----:B------:R-:W-:Y:S01]  /*2800*/  IMAD R22, R77, 0x4, R28 ;  /* 0x000000044d167824 */ /* 0x000fe200078e021c */
[-C--:B------:R-:W-:Y:S01]  /*2810*/  LEA.HI.X.SX32 R95, R27, R35.reuse, 0x1, P3 ;  /* 0x000000231b5f7211 */ /* 0x080fe200018f0eff */
[----:B------:R-:W-:Y:S01]  /*2820*/  FADD R27, -R108, -INF ;  /* 0xff8000006c1b7421 */ /* 0x000fe20000000100 */
[----:B------:R-:W-:Y:S01]  /*2830*/  LOP3.LUT R33, R32, 0x1b0, RZ, 0xc0, !PT ;  /* 0x000001b020217812 */ /* 0x000fe200078ec0ff */
[----:B------:R-:W-:Y:S01]  /*2840*/  IMAD R24, R77, 0x4, R22 ;  /* 0x000000044d187824 */ /* 0x000fe200078e0216 */
[----:B------:R-:W-:Y:S01]  /*2850*/  LEA.HI.X.SX32 R99, R23, R35, 0x1, P4 ;  /* 0x0000002317637211 */ /* 0x000fe200020f0eff */
[----:B------:R-:W-:Y:S01]  /*2860*/  FMUL R27, R27, 1.4426950216293334961 ;  /* 0x3fb8aa3b1b1b7820 */ /* 0x000fe20000400000 */
[-C--:B------:R-:W-:Y:S01]  /*2870*/  LEA R96, P2, R26, R79.reuse, 0x1 ;  /* 0x0000004f1a607211 */ /* 0x080fe200078408ff */
[----:B------:R-:W-:Y:S01]  /*2880*/  IMAD R23, R77, 0x4, R24 ;  /* 0x000000044d177824 */ /* 0x000fe200078e0218 */
[----:B------:R-:W-:Y:S01]  /*2890*/  LOP3.LUT R33, R33, 0x40, R34, 0xf8, !PT ;  /* 0x0000004021217812 */ /* 0x000fe200078ef822 */
[----:B------:R-:W3:Y:S01]  /*28a0*/  MUFU.EX2 R111, R27 ;  /* 0x0000001b006f7308 */ /* 0x000ee20000000800 */
[----:B------:R-:W-:Y:S01]  /*28b0*/  LEA R92, P4, R28, R79, 0x1 ;  /* 0x0000004f1c5c7211 */ /* 0x000fe200078808ff */
[----:B------:R-:W-:Y:S01]  /*28c0*/  IMAD R25, R77, 0x4, R23 ;  /* 0x000000044d197824 */ /* 0x000fe200078e0217 */
[----:B------:R-:W-:-:S02]  /*28d0*/  LEA.HI.X.SX32 R97, R26, R35, 0x1, P2 ;  /* 0x000000231a617211 */ /* 0x000fc400010f0eff */
[----:B------:R-:W-:Y:S01]  /*28e0*/  IADD3 R58, PT, PT, R33, UR8, RZ ;  /* 0x00000008213a7c10 */ /* 0x000fe2000fffe0ff */
[----:B------:R-:W-:Y:S01]  /*28f0*/  IMAD R26, R77, 0x4, R25 ;  /* 0x000000044d1a7824 */ /* 0x000fe200078e0219 */
[----:B------:R-:W-:Y:S02]  /*2900*/  LEA R90, P2, R22, R79, 0x1 ;  /* 0x0000004f165a7211 */ /* 0x000fe400078408ff */
[----:B------:R-:W-:Y:S02]  /*2910*/  LEA.HI.X.SX32 R93, R28, R35, 0x1, P4 ;  /* 0x000000231c5d7211 */ /* 0x000fe400020f0eff */
[----:B------:R-:W-:Y:S02]  /*2920*/  LEA R86, P4, R23, R79, 0x1 ;  /* 0x0000004f17567211 */ /* 0x000fe400078808ff */
[----:B------:R-:W-:Y:S01]  /*2930*/  LEA.HI.X.SX32 R91, R22, R35, 0x1, P2 ;  /* 0x00000023165b7211 */ /* 0x000fe200010f0eff */
[----:B------:R-:W-:Y:S01]  /*2940*/  IMAD R22, R77, 0x4, R26 ;  /* 0x000000044d167824 */ /* 0x000fe200078e021a */
[C---:B------:R-:W-:Y:S01]  /*2950*/  LEA R88, P3, R24.reuse, R79, 0x1 ;  /* 0x0000004f18587211 */ /* 0x040fe200078608ff */
[----:B---3--:R-:W-:Y:S01]  /*2960*/  STSM.16.M88 [R58+0x4000], R111 ;  /* 0x0040006f3a007844 */ /* 0x008fe20000000000 */
[-C--:B------:R-:W-:Y:S01]  /*2970*/  LEA.HI.X.SX32 R87, R23, R35.reuse, 0x1, P4 ;  /* 0x0000002317577211 */ /* 0x080fe200020f0eff */
[----:B------:R-:W-:Y:S01]  /*2980*/  IMAD R23, R77, 0x4, R22 ;  /* 0x000000044d177824 */ /* 0x000fe200078e0216 */
[----:B------:R-:W-:Y:S01]  /*2990*/  LEA.HI.X.SX32 R89, R24, R35, 0x1, P3 ;  /* 0x0000002318597211 */ /* 0x000fe200018f0eff */
[----:B------:R-:W-:Y:S01]  /*29a0*/  BAR.SYNC.DEFER_BLOCKING 0x0 ;  /* 0x0000000000007b1d */ /* 0x000fe20000010000 */
[-C--:B------:R-:W-:Y:S01]  /*29b0*/  LEA R84, P2, R25, R79.reuse, 0x1 ;  /* 0x0000004f19547211 */ /* 0x080fe200078408ff */
[----:B------:R-:W-:Y:S01]  /*29c0*/  IMAD R24, R77, 0x4, R23 ;  /* 0x000000044d187824 */ /* 0x000fe200078e0217 */
[----:B------:R-:W-:-:S02]  /*29d0*/  LEA R82, P3, R26, R79, 0x1 ;  /* 0x0000004f1a527211 */ /* 0x000fc400078608ff */
[-C--:B------:R-:W-:Y:S02]  /*29e0*/  LEA.HI.X.SX32 R85, R25, R35.reuse, 0x1, P2 ;  /* 0x0000002319557211 */ /* 0x080fe400010f0eff */
[----:B------:R-:W-:Y:S02]  /*29f0*/  LEA.HI.X.SX32 R83, R26, R35, 0x1, P3 ;  /* 0x000000231a537211 */ /* 0x000fe400018f0eff */
[-C--:B------:R-:W-:Y:S02]  /*2a00*/  LEA R80, P2, R22, R79.reuse, 0x1 ;  /* 0x0000004f16507211 */ /* 0x080fe400078408ff */
[-C--:B------:R-:W-:Y:S02]  /*2a10*/  LEA R76, P3, R23, R79.reuse, 0x1 ;  /* 0x0000004f174c7211 */ /* 0x080fe400078608ff */
[----:B------:R-:W-:Y:S02]  /*2a20*/  LEA R78, P4, R24, R79, 0x1 ;  /* 0x0000004f184e7211 */ /* 0x000fe400078808ff */
[----:B------:R-:W-:-:S02]  /*2a30*/  LEA.HI.X.SX32 R81, R22, R35, 0x1, P2 ;  /* 0x0000002316517211 */ /* 0x000fc400010f0eff */
[-C--:B------:R-:W-:Y:S02]  /*2a40*/  LEA.HI.X.SX32 R77, R23, R35.reuse, 0x1, P3 ;  /* 0x00000023174d7211 */ /* 0x080fe400018f0eff */
[----:B------:R-:W-:Y:S02]  /*2a50*/  LEA.HI.X.SX32 R79, R24, R35, 0x1, P4 ;  /* 0x00000023184f7211 */ /* 0x000fe400020f0eff */
[----:B------:R-:W-:Y:S02]  /*2a60*/  PRMT R35, RZ, 0x7610, R35 ;  /* 0x00007610ff237816 */ /* 0x000fe40000000023 */
[----:B------:R-:W-:Y:S01]  /*2a70*/  PRMT R131, RZ, 0x7610, R131 ;  /* 0x00007610ff837816 */ /* 0x000fe20000000083 */
[----:B------:R-:W2:Y:S01]  /*2a80*/  @P0 LDG.E.U16 R123, desc[UR30][R102.64] ;  /* 0x0000001e667b0981 */ /* 0x000ea2000c1e1500 */
[----:B------:R-:W-:Y:S02]  /*2a90*/  PRMT R133, RZ, 0x7610, R133 ;  /* 0x00007610ff857816 */ /* 0x000fe40000000085 */
[----:B------:R-:W-:Y:S01]  /*2aa0*/  PRMT R120, RZ, 0x7610, R120 ;  /* 0x00007610ff787816 */ /* 0x000fe20000000078 */
[----:B------:R-:W3:Y:S01]  /*2ab0*/  @P0 LDG.E.U16 R35, desc[UR30][R106.64] ;  /* 0x0000001e6a230981 */ /* 0x000ee2000c1e1500 */
[----:B------:R-:W-:-:S02]  /*2ac0*/  PRMT R135, RZ, 0x7610, R135 ;  /* 0x00007610ff877816 */ /* 0x000fc40000000087 */
[----:B------:R-:W-:Y:S01]  /*2ad0*/  PRMT R122, RZ, 0x7610, R122 ;  /* 0x00007610ff7a7816 */ /* 0x000fe2000000007a */
[----:B------:R-:W4:Y:S01]  /*2ae0*/  @P0 LDG.E.U16 R125, desc[UR30][R98.64] ;  /* 0x0000001e627d0981 */ /* 0x000f22000c1e1500 */
[----:B------:R-:W-:Y:S02]  /*2af0*/  PRMT R124, RZ, 0x7610, R124 ;  /* 0x00007610ff7c7816 */ /* 0x000fe4000000007c */
[----:B------:R-:W-:Y:S01]  /*2b00*/  PRMT R126, RZ, 0x7610, R126 ;  /* 0x00007610ff7e7816 */ /* 0x000fe2000000007e */
[----:B------:R-:W5:Y:S01]  /*2b10*/  @P0 LDG.E.U16 R127, desc[UR30][R94.64] ;  /* 0x0000001e5e7f0981 */ /* 0x000f62000c1e1500 */
[----:B------:R-:W-:Y:S02]  /*2b20*/  PRMT R128, RZ, 0x7610, R128 ;  /* 0x00007610ff807816 */ /* 0x000fe40000000080 */
[----:B------:R-:W-:Y:S01]  /*2b30*/  PRMT R130, RZ, 0x7610, R130 ;  /* 0x00007610ff827816 */ /* 0x000fe20000000082 */
[----:B------:R-:W2:Y:S01]  /*2b40*/  @P0 LDG.E.U16 R129, desc[UR30][R90.64] ;  /* 0x0000001e5a810981 */ /* 0x000ea2000c1e1500 */
[----:B------:R-:W-:-:S02]  /*2b50*/  PRMT R132, RZ, 0x7610, R132 ;  /* 0x00007610ff847816 */ /* 0x000fc40000000084 */
[----:B------:R-:W-:Y:S01]  /*2b60*/  PRMT R134, RZ, 0x7610, R134 ;  /* 0x00007610ff867816 */ /* 0x000fe20000000086 */
[----:B------:R-:W2:Y:S04]  /*2b70*/  @P0 LDG.E.U16 R131, desc[UR30][R86.64] ;  /* 0x0000001e56830981 */ /* 0x000ea8000c1e1500 */
[----:B------:R-:W2:Y:S04]  /*2b80*/  @P0 LDG.E.U16 R133, desc[UR30][R82.64] ;  /* 0x0000001e52850981 */ /* 0x000ea8000c1e1500 */
[----:B------:R-:W2:Y:S04]  /*2b90*/  @P0 LDG.E.U16 R135, desc[UR30][R76.64] ;  /* 0x0000001e4c870981 */ /* 0x000ea8000c1e1500 */
[----:B------:R-:W2:Y:S04]  /*2ba0*/  @P0 LDG.E.U16 R120, desc[UR30][R104.64] ;  /* 0x0000001e68780981 */ /* 0x000ea8000c1e1500 */
[----:B------:R-:W2:Y:S04]  /*2bb0*/  @P0 LDG.E.U16 R122, desc[UR30][R100.64] ;  /* 0x0000001e647a0981 */ /* 0x000ea8000c1e1500 */
[----:B------:R-:W2:Y:S04]  /*2bc0*/  @P0 LDG.E.U16 R124, desc[UR30][R96.64] ;  /* 0x0000001e607c0981 */ /* 0x000ea8000c1e1500 */
[----:B------:R-:W2:Y:S04]  /*2bd0*/  @P0 LDG.E.U16 R126, desc[UR30][R92.64] ;  /* 0x0000001e5c7e0981 */ /* 0x000ea8000c1e1500 */
[----:B------:R-:W2:Y:S04]  /*2be0*/  @P0 LDG.E.U16 R128, desc[UR30][R88.64] ;  /* 0x0000001e58800981 */ /* 0x000ea8000c1e1500 */
[----:B------:R-:W4:Y:S04]  /*2bf0*/  @P0 LDG.E.U16 R130, desc[UR30][R84.64] ;  /* 0x0000001e54820981 */ /* 0x000f28000c1e1500 */
[----:B------:R-:W4:Y:S04]  /*2c00*/  @P0 LDG.E.U16 R132, desc[UR30][R80.64] ;  /* 0x0000001e50840981 */ /* 0x000f28000c1e1500 */
[----:B------:R-:W5:Y:S01]  /*2c10*/  @P0 LDG.E.U16 R134, desc[UR30][R78.64] ;  /* 0x0000001e4e860981 */ /* 0x000f62000c1e1500 */
[--C-:B------:R-:W-:Y:S01]  /*2c20*/  FADD R110, R110, -R108.reuse ;  /* 0x8000006c6e6e7221 */ /* 0x100fe20000000000 */
[--C-:B------:R-:W-:Y:S01]  /*2c30*/  FADD R113, R113, -R108.reuse ;  /* 0x8000006c71717221 */ /* 0x100fe20000000000 */
[----:B------:R-:W-:-:S02]  /*2c40*/  FADD R121, R121, -R108 ;  /* 0x8000006c79797221 */ /* 0x000fc40000000000 */
[----:B------:R-:W-:Y:S01]  /*2c50*/  FMUL R110, R110, 1.4426950216293334961 ;  /* 0x3fb8aa3b6e6e7820 */ /* 0x000fe20000400000 */
[----:B------:R-:W-:Y:S01]  /*2c60*/  FMUL R113, R113, 1.4426950216293334961 ;  /* 0x3fb8aa3b71717820 */ /* 0x000fe20000400000 */
[----:B------:R-:W-:Y:S01]  /*2c70*/  FMUL R121, R121, 1.4426950216293334961 ;  /* 0x3fb8aa3b79797820 */ /* 0x000fe20000400000 */
[----:B------:R-:W-:-:S03]  /*2c80*/  FADD R112, R112, -R108 ;  /* 0x8000006c70707221 */ /* 0x000fc60000000000 */
[----:B------:R-:W-:Y:S01]  /*2c90*/  MUFU.EX2 R110, R110 ;  /* 0x0000006e006e7308 */ /* 0x000fe20000000800 */
[----:B------:R-:W-:Y:S01]  /*2ca0*/  FMUL R112, R112, 1.4426950216293334961 ;  /* 0x3fb8aa3b70707820 */ /* 0x000fe20000400000 */
[----:B------:R-:W-:-:S06]  /*2cb0*/  FADD R59, R59, -R108 ;  /* 0x8000006c3b3b7221 */ /* 0x000fcc0000000000 */
[----:B------:R-:W0:Y:S01]  /*2cc0*/  MUFU.EX2 R113, R113 ;  /* 0x0000007100717308 */ /* 0x000e220000000800 */
[----:B------:R-:W-:Y:S01]  /*2cd0*/  FMUL R59, R59, 1.4426950216293334961 ;  /* 0x3fb8aa3b3b3b7820 */ /* 0x000fe20000400000 */
[----:B------:R-:W-:-:S06]  /*2ce0*/  FADD R116, R116, -R108 ;  /* 0x8000006c74747221 */ /* 0x000fcc0000000000 */
[----:B------:R-:W1:Y:S01]  /*2cf0*/  MUFU.EX2 R121, R121 ;  /* 0x0000007900797308 */ /* 0x000e620000000800 */
[--C-:B------:R-:W-:Y:S01]  /*2d00*/  FADD R117, R117, -R108.reuse ;  /* 0x8000006c75757221 */ /* 0x100fe20000000000 */
[----:B------:R-:W-:Y:S01]  /*2d10*/  FMUL R116, R116, 1.4426950216293334961 ;  /* 0x3fb8aa3b74747820 */ /* 0x000fe20000400000 */
[----:B------:R-:W-:-:S05]  /*2d20*/  FADD R31, R31, -R108 ;  /* 0x8000006c1f1f7221 */ /* 0x000fca0000000000 */
[----:B------:R-:W1:Y:S01]  /*2d30*/  MUFU.EX2 R112, R112 ;  /* 0x0000007000707308 */ /* 0x000e620000000800 */
[----:B------:R-:W-:Y:S01]  /*2d40*/  FMUL R117, R117, 1.4426950216293334961 ;  /* 0x3fb8aa3b75757820 */ /* 0x000fe20000400000 */
[----:B------:R-:W-:Y:S01]  /*2d50*/  FMUL R31, R31, 1.4426950216293334961 ;  /* 0x3fb8aa3b1f1f7820 */ /* 0x000fe20000400000 */
[----:B0-----:R-:W-:-:S05]  /*2d60*/  FADD R28, R110, R113 ;  /* 0x000000716e1c7221 */ /* 0x001fca0000000000 */
[----:B------:R-:W0:Y:S01]  /*2d70*/  MUFU.EX2 R22, R59 ;  /* 0x0000003b00167308 */ /* 0x000e220000000800 */
[--C-:B------:R-:W-:Y:S01]  /*2d80*/  FADD R118, R118, -R108.reuse ;  /* 0x8000006c76767221 */ /* 0x100fe20000000000 */
[----:B------:R-:W-:-:S06]  /*2d90*/  FADD R14, R14, -R108 ;  /* 0x8000006c0e0e7221 */ /* 0x000fcc0000000000 */
[----:B------:R-:W0:Y:S01]  /*2da0*/  MUFU.EX2 R23, R116 ;  /* 0x0000007400177308 */ /* 0x000e220000000800 */
[----:B------:R-:W-:Y:S01]  /*2db0*/  FMUL R118, R118, 1.4426950216293334961 ;  /* 0x3fb8aa3b76767820 */ /* 0x000fe20000400000 */
[----:B------:R-:W-:Y:S01]  /*2dc0*/  FADD R12, R12, -R108 ;  /* 0x8000006c0c0c7221 */ /* 0x000fe20000000000 */
[----:B------:R-:W-:-:S05]  /*2dd0*/  FMUL R14, R14, 1.4426950216293334961 ;  /* 0x3fb8aa3b0e0e7820 */ /* 0x000fca0000400000 */
[----:B------:R-:W0:Y:S01]  /*2de0*/  MUFU.EX2 R117, R117 ;  /* 0x0000007500757308 */ /* 0x000e220000000800 */
[----:B------:R-:W-:-:S07]  /*2df0*/  FADD R115, R115, -R108 ;  /* 0x8000006c73737221 */ /* 0x000fce0000000000 */
[----:B------:R1:W0:Y:S01]  /*2e00*/  MUFU.EX2 R24, R31 ;  /* 0x0000001f00187308 */ /* 0x0002220000000800 */
[----:B------:R-:W-:Y:S01]  /*2e10*/  FMUL R12, R12, 1.4426950216293334961 ;  /* 0x3fb8aa3b0c0c7820 */ /* 0x000fe20000400000 */
[----:B------:R-:W-:Y:S01]  /*2e20*/  FADD R21, R21, -R108 ;  /* 0x8000006c15157221 */ /* 0x000fe20000000000 */
[----:B-1----:R-:W-:-:S05]  /*2e30*/  FADD R31, R121, R28 ;  /* 0x0000001c791f7221 */ /* 0x002fca0000000000 */
[----:B------:R-:W1:Y:S01]  /*2e40*/  MUFU.EX2 R118, R118 ;  /* 0x0000007600767308 */ /* 0x000e620000000800 */
[----:B------:R-:W-:Y:S01]  /*2e50*/  FADD R31, R112, R31 ;  /* 0x0000001f701f7221 */ /* 0x000fe20000000000 */
[----:B------:R-:W-:Y:S01]  /*2e60*/  FMUL R115, R115, 1.4426950216293334961 ;  /* 0x3fb8aa3b73737820 */ /* 0x000fe20000400000 */
[----:B------:R-:W-:-:S05]  /*2e70*/  FADD R114, R114, -R108 ;  /* 0x8000006c72727221 */ /* 0x000fca0000000000 */
[----:B------:R0:W-:Y:S01]  /*2e80*/  MUFU.EX2 R27, R14 ;  /* 0x0000000e001b7308 */ /* 0x0001e20000000800 */
[----:B------:R-:W-:Y:S01]  /*2e90*/  FMUL R21, R21, 1.4426950216293334961 ;  /* 0x3fb8aa3b15157820 */ /* 0x000fe20000400000 */
[----:B------:R-:W-:Y:S01]  /*2ea0*/  FMUL R114, R114, 1.4426950216293334961 ;  /* 0x3fb8aa3b72727820 */ /* 0x000fe20000400000 */
[----:B------:R-:W-:Y:S01]  /*2eb0*/  FADD R119, R119, -R108 ;  /* 0x8000006c77777221 */ /* 0x000fe20000000000 */
[----:B0-----:R-:W-:-:S04]  /*2ec0*/  FADD R14, R22, R31 ;  /* 0x0000001f160e7221 */ /* 0x001fc80000000000 */
[----:B------:R-:W0:Y:S01]  /*2ed0*/  MUFU.EX2 R25, R12 ;  /* 0x0000000c00197308 */ /* 0x000e220000000800 */
[----:B------:R-:W-:Y:S01]  /*2ee0*/  FADD R14, R23, R14 ;  /* 0x0000000e170e7221 */ /* 0x000fe20000000000 */
[----:B------:R-:W-:-:S06]  /*2ef0*/  FMUL R119, R119, 1.4426950216293334961 ;  /* 0x3fb8aa3b77777820 */ /* 0x000fcc0000400000 */
[----:B------:R-:W0:Y:S01]  /*2f00*/  MUFU.EX2 R115, R115 ;  /* 0x0000007300737308 */ /* 0x000e220000000800 */
[--C-:B------:R-:W-:Y:S01]  /*2f10*/  FADD R17, R17, -R108.reuse ;  /* 0x8000006c11117221 */ /* 0x100fe20000000000 */
[----:B------:R-:W-:-:S06]  /*2f20*/  FADD R18, R18, -R108 ;  /* 0x8000006c12127221 */ /* 0x000fcc0000000000 */
[----:B------:R0:W-:Y:S01]  /*2f30*/  MUFU.EX2 R26, R21 ;  /* 0x00000015001a7308 */ /* 0x0001e20000000800 */
[----:B------:R-:W-:Y:S01]  /*2f40*/  FMUL R17, R17, 1.4426950216293334961 ;  /* 0x3fb8aa3b11117820 */ /* 0x000fe20000400000 */
[----:B0-----:R-:W-:-:S06]  /*2f50*/  FADD R21, R117, R14 ;  /* 0x0000000e75157221 */ /* 0x001fcc0000000000 */
[----:B------:R-:W0:Y:S01]  /*2f60*/  MUFU.EX2 R114, R114 ;  /* 0x0000007200727308 */ /* 0x000e220000000800 */
[----:B------:R-:W-:Y:S01]  /*2f70*/  FADD R21, R24, R21 ;  /* 0x0000001518157221 */ /* 0x000fe20000000000 */
[----:B------:R-:W-:-:S03]  /*2f80*/  FMUL R18, R18, 1.4426950216293334961 ;  /* 0x3fb8aa3b12127820 */ /* 0x000fc60000400000 */
[----:B-1----:R-:W-:-:S03]  /*2f90*/  FADD R14, R118, R21 ;  /* 0x00000015760e7221 */ /* 0x002fc60000000000 */
[----:B------:R-:W1:Y:S01]  /*2fa0*/  MUFU.EX2 R119, R119 ;  /* 0x0000007700777308 */ /* 0x000e620000000800 */
[--C-:B------:R-:W-:Y:S01]  /*2fb0*/  FADD R10, R10, -R108.reuse ;  /* 0x8000006c0a0a7221 */ /* 0x100fe20000000000 */
[----:B------:R-:W-:Y:S01]  /*2fc0*/  FADD R19, R19, -R108 ;  /* 0x8000006c13137221 */ /* 0x000fe20000000000 */
[----:B------:R-:W-:-:S05]  /*2fd0*/  FADD R14, R25, R14 ;  /* 0x0000000e190e7221 */ /* 0x000fca0000000000 */
[----:B------:R-:W0:Y:S01]  /*2fe0*/  MUFU.EX2 R12, R17 ;  /* 0x00000011000c7308 */ /* 0x000e220000000800 */
[----:B------:R-:W-:Y:S01]  /*2ff0*/  FMUL R10, R10, 1.4426950216293334961 ;  /* 0x3fb8aa3b0a0a7820 */ /* 0x000fe20000400000 */
[----:B------:R-:W-:Y:S01]  /*3000*/  FADD R31, R115, R14 ;  /* 0x0000000e731f7221 */ /* 0x000fe20000000000 */
[----:B------:R-:W-:-:S05]  /*3010*/  FMUL R19, R19, 1.4426950216293334961 ;  /* 0x3fb8aa3b13137820 */ /* 0x000fca0000400000 */
[----:B------:R-:W0:Y:S01]  /*3020*/  MUFU.EX2 R18, R18 ;  /* 0x0000001200127308 */ /* 0x000e220000000800 */
[----:B------:R-:W-:-:S07]  /*3030*/  FADD R16, R16, -R108 ;  /* 0x8000006c10107221 */ /* 0x000fce0000000000 */
[----:B------:R0:W-:Y:S01]  /*3040*/  MUFU.EX2 R28, R10 ;  /* 0x0000000a001c7308 */ /* 0x0001e20000000800 */
[----:B------:R-:W-:Y:S01]  /*3050*/  FMUL R16, R16, 1.4426950216293334961 ;  /* 0x3fb8aa3b10107820 */ /* 0x000fe20000400000 */
[----:B------:R-:W-:Y:S01]  /*3060*/  FADD R20, R20, -R108 ;  /* 0x8000006c14147221 */ /* 0x000fe20000000000 */
[----:B0-----:R-:W-:-:S05]  /*3070*/  FADD R10, R114, R31 ;  /* 0x0000001f720a7221 */ /* 0x001fca0000000000 */
[----:B------:R-:W0:Y:S01]  /*3080*/  MUFU.EX2 R19, R19 ;  /* 0x0000001300137308 */ /* 0x000e220000000800 */
[----:B-1----:R-:W-:Y:S01]  /*3090*/  FADD R33, R119, R10 ;  /* 0x0000000a77217221 */ /* 0x002fe20000000000 */
[----:B------:R-:W-:-:S03]  /*30a0*/  FADD R15, R15, -R108 ;  /* 0x8000006c0f0f7221 */ /* 0x000fc60000000000 */
[----:B------:R-:W-:-:S03]  /*30b0*/  FADD R33, R12, R33 ;  /* 0x000000210c217221 */ /* 0x000fc60000000000 */
[----:B------:R-:W1:Y:S01]  /*30c0*/  MUFU.EX2 R16, R16 ;  /* 0x0000001000107308 */ /* 0x000e620000000800 */
[----:B------:R-:W-:Y:S01]  /*30d0*/  FMUL R20, R20, 1.4426950216293334961 ;  /* 0x3fb8aa3b14147820 */ /* 0x000fe20000400000 */
[----:B------:R-:W-:Y:S01]  /*30e0*/  FADD R11, R11, -R108 ;  /* 0x8000006c0b0b7221 */ /* 0x000fe20000000000 */
[----:B------:R-:W-:Y:S01]  /*30f0*/  FADD R10, R18, R33 ;  /* 0x00000021120a7221 */ /* 0x000fe20000000000 */
[----:B------:R-:W-:Y:S02]  /*3100*/  FMUL R15, R15, 1.4426950216293334961 ;  /* 0x3fb8aa3b0f0f7820 */ /* 0x000fe40000400000 */
[----:B------:R-:W-:Y:S01]  /*3110*/  FMUL R11, R11, 1.4426950216293334961 ;  /* 0x3fb8aa3b0b0b7820 */ /* 0x000fe20000400000 */
[----:B------:R-:W-:Y:S01]  /*3120*/  FADD R10, R27, R10 ;  /* 0x0000000a1b0a7221 */ /* 0x000fe20000000000 */
[----:B------:R-:W0:Y:S01]  /*3130*/  MUFU.EX2 R17, R20 ;  /* 0x0000001400117308 */ /* 0x000e220000000800 */
[--C-:B------:R-:W-:Y:S01]  /*3140*/  FADD R13, R13, -R108.reuse ;  /* 0x8000006c0d0d7221 */ /* 0x100fe20000000000 */
[----:B------:R-:W-:-:S06]  /*3150*/  FADD R8, R8, -R108 ;  /* 0x8000006c08087221 */ /* 0x000fcc0000000000 */
[----:B------:R-:W0:Y:S01]  /*3160*/  MUFU.EX2 R15, R15 ;  /* 0x0000000f000f7308 */ /* 0x000e220000000800 */
[----:B------:R-:W-:Y:S01]  /*3170*/  FMUL R13, R13, 1.4426950216293334961 ;  /* 0x3fb8aa3b0d0d7820 */ /* 0x000fe20000400000 */
[----:B------:R-:W-:-:S06]  /*3180*/  FMUL R8, R8, 1.4426950216293334961 ;  /* 0x3fb8aa3b08087820 */ /* 0x000fcc0000400000 */
[----:B------:R0:W-:Y:S01]  /*3190*/  MUFU.EX2 R31, R11 ;  /* 0x0000000b001f7308 */ /* 0x0001e20000000800 */
[----:B------:R-:W-:Y:S01]  /*31a0*/  LOP3.LUT R59, R32, 0x1f0, RZ, 0xc0, !PT ;  /* 0x000001f0203b7812 */ /* 0x000fe200078ec0ff */
[--C-:B------:R-:W-:Y:S01]  /*31b0*/  FADD R29, R29, -R108.reuse ;  /* 0x8000006c1d1d7221 */ /* 0x100fe20000000000 */
[----:B------:R-:W-:-:S03]  /*31c0*/  FADD R30, R30, -R108 ;  /* 0x8000006c1e1e7221 */ /* 0x000fc60000000000 */
[----:B------:R-:W2:Y:S01]  /*31d0*/  LDSM.16.M88 R116, [R59+UR8+0x4000] ;  /* 0x004000083b74783b */ /* 0x000ea20008000000 */
[----:B0-----:R-:W-:Y:S01]  /*31e0*/  FADD R11, R19, R10 ;  /* 0x0000000a130b7221 */ /* 0x001fe20000000000 */
[----:B------:R-:W0:Y:S01]  /*31f0*/  MUFU.EX2 R20, R13 ;  /* 0x0000000d00147308 */ /* 0x000e220000000800 */
[----:B------:R-:W-:Y:S02]  /*3200*/  BAR.SYNC.DEFER_BLOCKING 0x0 ;  /* 0x0000000000007b1d */ /* 0x000fe40000010000 */
[----:B------:R-:W-:-:S05]  /*3210*/  FADD R11, R26, R11 ;  /* 0x0000000b1a0b7221 */ /* 0x000fca0000000000 */
[----:B------:R1:W0:Y:S01]  /*3220*/  MUFU.EX2 R21, R8 ;  /* 0x0000000800157308 */ /* 0x0002220000000800 */
[----:B------:R-:W-:Y:S01]  /*3230*/  FMUL R29, R29, 1.4426950216293334961 ;  /* 0x3fb8aa3b1d1d7820 */ /* 0x000fe20000400000 */
[----:B-1----:R-:W-:-:S04]  /*3240*/  FADD R8, R16, R11 ;  /* 0x0000000b10087221 */ /* 0x002fc80000000000 */
[----:B------:R-:W-:Y:S01]  /*3250*/  FADD R8, R17, R8 ;  /* 0x0000000811087221 */ /* 0x000fe20000000000 */
[----:B------:R-:W-:-:S03]  /*3260*/  FMUL R30, R30, 1.4426950216293334961 ;  /* 0x3fb8aa3b1e1e7820 */ /* 0x000fc60000400000 */
[----:B------:R-:W-:Y:S01]  /*3270*/  FADD R11, R15, R8 ;  /* 0x000000080f0b7221 */ /* 0x000fe20000000000 */
[----:B------:R-:W1:Y:S01]  /*3280*/  MUFU.EX2 R32, R29 ;  /* 0x0000001d00207308 */ /* 0x000e620000000800 */
[--C-:B------:R-:W-:Y:S02]  /*3290*/  FADD R5, R5, -R108.reuse ;  /* 0x8000006c05057221 */ /* 0x100fe40000000000 */
[----:B------:R-:W-:Y:S01]  /*32a0*/  FADD R11, R28, R11 ;  /* 0x0000000b1c0b7221 */ /* 0x000fe20000000000 */
[--C-:B------:R-:W-:Y:S01]  /*32b0*/  FADD R6, R6, -R108.reuse ;  /* 0x8000006c06067221 */ /* 0x100fe20000000000 */
[----:B------:R-:W-:Y:S02]  /*32c0*/  FMUL R5, R5, 1.4426950216293334961 ;  /* 0x3fb8aa3b05057820 */ /* 0x000fe40000400000 */
[----:B0-----:R-:W-:Y:S01]  /*32d0*/  FADD R8, R20, R11 ;  /* 0x0000000b14087221 */ /* 0x001fe20000000000 */
[----:B------:R-:W0:Y:S01]  /*32e0*/  MUFU.EX2 R30, R30 ;  /* 0x0000001e001e7308 */ /* 0x000e220000000800 */
[----:B------:R-:W-:Y:S01]  /*32f0*/  FMUL R6, R6, 1.4426950216293334961 ;  /* 0x3fb8aa3b06067820 */ /* 0x000fe20000400000 */
[----:B------:R-:W-:Y:S01]  /*3300*/  FADD R4, R4, -R108 ;  /* 0x8000006c04047221 */ /* 0x000fe20000000000 */
[----:B------:R-:W-:Y:S01]  /*3310*/  FADD R8, R21, R8 ;  /* 0x0000000815087221 */ /* 0x000fe20000000000 */
[----:B------:R-:W-:-:S04]  /*3320*/  FADD R9, R9, -R108 ;  /* 0x8000006c09097221 */ /* 0x000fc80000000000 */
[----:B------:R0:W2:Y:S01]  /*3330*/  MUFU.EX2 R29, R5 ;  /* 0x00000005001d7308 */ /* 0x0000a20000000800 */
[----:B------:R-:W-:Y:S01]  /*3340*/  FMUL R4, R4, 1.4426950216293334961 ;  /* 0x3fb8aa3b04047820 */ /* 0x000fe20000400000 */
[----:B------:R-:W-:Y:S01]  /*3350*/  FMUL R9, R9, 1.4426950216293334961 ;  /* 0x3fb8aa3b09097820 */ /* 0x000fe20000400000 */
[----:B------:R-:W-:-:S05]  /*3360*/  FADD R7, R7, -R108 ;  /* 0x8000006c07077221 */ /* 0x000fca0000000000 */
[----:B------:R1:W2:Y:S01]  /*3370*/  MUFU.EX2 R33, R6 ;  /* 0x0000000600217308 */ /* 0x0002a20000000800 */
[----:B0-----:R-:W-:Y:S01]  /*3380*/  FADD R5, R31, R8 ;  /* 0x000000081f057221 */ /* 0x001fe20000000000 */
[----:B---3--:R0:W-:Y:S03]  /*3390*/  STS.U16 [R54+UR8+0x4000], R35 ;  /* 0x0040002336007988 */ /* 0x0081e60008000408 */
[----:B-1----:R-:W-:-:S03]  /*33a0*/  FADD R5, R32, R5 ;  /* 0x0000000520057221 */ /* 0x002fc60000000000 */
[----:B------:R-:W1:Y:S01]  /*33b0*/  MUFU.EX2 R34, R4 ;  /* 0x0000000400227308 */ /* 0x000e620000000800 */
[----:B------:R-:W-:Y:S01]  /*33c0*/  FMUL R14, R7, 1.4426950216293334961 ;  /* 0x3fb8aa3b070e7820 */ /* 0x000fe20000400000 */
[----:B------:R-:W-:Y:S01]  /*33d0*/  FADD R8, R30, R5 ;  /* 0x000000051e087221 */ /* 0x000fe20000000000 */
[----:B------:R-:W-:-:S05]  /*33e0*/  F2FP.F16.F32.PACK_AB R6, R23, R22 ;  /* 0x000000161706723e */ /* 0x000fca00000000ff */
[----:B0-----:R-:W0:Y:S01]  /*33f0*/  MUFU.EX2 R35, R9 ;  /* 0x0000000900237308 */ /* 0x001e220000000800 */
[----:B--2---:R-:W-:Y:S01]  /*3400*/  FADD R10, R29, R8 ;  /* 0x000000081d0a7221 */ /* 0x004fe20000000000 */
[----:B------:R2:W-:Y:S06]  /*3410*/  STS.U16 [R54+UR8+0x4400], R123 ;  /* 0x0044007b36007988 */ /* 0x0005ec0008000408 */
[----:B------:R-:W3:Y:S01]  /*3420*/  MUFU.EX2 R22, R14 ;  /* 0x0000000e00167308 */ /* 0x000ee20000000800 */
[----:B----4-:R2:W-:Y:S01]  /*3430*/  STS.U16 [R54+UR8+0x4800], R125 ;  /* 0x0048007d36007988 */ /* 0x0105e20008000408 */
[----:B------:R-:W-:-:S03]  /*3440*/  FADD R13, R33, R10 ;  /* 0x0000000a210d7221 */ /* 0x000fc60000000000 */
[----:B-----5:R2:W-:Y:S04]  /*3450*/  STS.U16 [R54+UR8+0x4c00], R127 ;  /* 0x004c007f36007988 */ /* 0x0205e80008000408 */
[----:B------:R2:W-:Y:S04]  /*3460*/  STS.U16 [R54+UR8+0x5000], R129 ;  /* 0x0050008136007988 */ /* 0x0005e80008000408 */
[----:B------:R2:W-:Y:S04]  /*3470*/  STS.U16 [R54+UR8+0x5400], R131 ;  /* 0x0054008336007988 */ /* 0x0005e80008000408 */
[----:B------:R2:W-:Y:S04]  /*3480*/  STS.U16 [R54+UR8+0x5800], R133 ;  /* 0x0058008536007988 */ /* 0x0005e80008000408 */
[----:B------:R2:W-:Y:S01]  /*3490*/  STS.U16 [R54+UR8+0x5c00], R135 ;  /* 0x005c008736007988 */ /* 0x0005e20008000408 */
[----:B------:R-:W-:-:S03]  /*34a0*/  F2FP.F16.F32.PACK_AB R11, R27, R18 ;  /* 0x000000121b0b723e */ /* 0x000fc600000000ff */
        /* <DEDUP_REMOVED lines=8> */
[----:B-1----:R-:W-:Y:S01]  /*3530*/  FADD R18, R34, R13 ;  /* 0x0000000d22127221 */ /* 0x002fe20000000000 */
[----:B------:R-:W-:Y:S01]  /*3540*/  F2FP.F16.F32.PACK_AB R13, R17, R16 ;  /* 0x00000010110d723e */ /* 0x000fe200000000ff */
[----:B------:R-:W-:-:S02]  /*3550*/  UIADD3 UR13, UPT, UPT, UR9, 0x80, URZ ;  /* 0x00000080090d7890 */ /* 0x000fc4000fffe0ff */
[----:B0-----:R-:W-:Y:S01]  /*3560*/  FADD R17, R35, R18 ;  /* 0x0000001223117221 */ /* 0x001fe20000000000 */
[----:B------:R-:W-:Y:S01]  /*3570*/  F2FP.F16.F32.PACK_AB R4, R113, R110 ;  /* 0x0000006e7104723e */ /* 0x000fe200000000ff */
[----:B------:R-:W-:Y:S02]  /*3580*/  UIADD3 UR18, UPT, UPT, UR18, UR13, URZ ;  /* 0x0000000d12127290 */ /* 0x000fe4000fffe0ff */
[----:B---3--:R-:W-:Y:S01]  /*3590*/  FADD R110, R22, R17 ;  /* 0x00000011166e7221 */ /* 0x008fe20000000000 */
[----:B------:R-:W-:Y:S01]  /*35a0*/  F2FP.F16.F32.PACK_AB R10, R12, R119 ;  /* 0x000000770c0a723e */ /* 0x000fe200000000ff */
[----:B------:R-:W-:Y:S01]  /*35b0*/  ULEA UR18, UR19, UR18, 0x12 ;  /* 0x0000001213127291 */ /* 0x000fe2000f8e90ff */
[----:B------:R-:W-:Y:S02]  /*35c0*/  F2FP.F16.F32.PACK_AB R12, R26, R19 ;  /* 0x000000131a0c723e */ /* 0x000fe400000000ff */
[----:B------:R2:W0:Y:S01]  /*35d0*/  SHFL.BFLY PT, R113, R110, 0x10, 0x1f ;  /* 0x0e001f006e717f89 */ /* 0x00042200000e0000 */
[----:B------:R-:W-:-:S02]  /*35e0*/  F2FP.F16.F32.PACK_AB R14, R28, R15 ;  /* 0x0000000f1c0e723e */ /* 0x000fc400000000ff */
[----:B------:R-:W-:Y:S02]  /*35f0*/  F2FP.F16.F32.PACK_AB R5, R112, R121 ;  /* 0x000000797005723e */ /* 0x000fe400000000ff */
[----:B------:R-:W-:Y:S02]  /*3600*/  F2FP.F16.F32.PACK_AB R7, R24, R117 ;  /* 0x000000751807723e */ /* 0x000fe400000000ff */
[----:B------:R-:W-:Y:S02]  /*3610*/  F2FP.F16.F32.PACK_AB R8, R25, R118 ;  /* 0x000000761908723e */ /* 0x000fe400000000ff */
[----:B------:R-:W-:Y:S02]  /*3620*/  F2FP.F16.F32.PACK_AB R9, R114, R115 ;  /* 0x000000737209723e */ /* 0x000fe400000000ff */
[----:B------:R-:W-:Y:S02]  /*3630*/  F2FP.F16.F32.PACK_AB R15, R21, R20 ;  /* 0x00000014150f723e */ /* 0x000fe400000000ff */
[----:B------:R-:W-:-:S02]  /*3640*/  F2FP.F16.F32.PACK_AB R16, R32, R31 ;  /* 0x0000001f2010723e */ /* 0x000fc400000000ff */
[----:B------:R-:W-:Y:S02]  /*3650*/  F2FP.F16.F32.PACK_AB R17, R29, R30 ;  /* 0x0000001e1d11723e */ /* 0x000fe400000000ff */
[----:B------:R-:W-:Y:S02]  /*3660*/  F2FP.F16.F32.PACK_AB R18, R34, R33 ;  /* 0x000000212212723e */ /* 0x000fe400000000ff */
[----:B------:R-:W-:Y:S01]  /*3670*/  F2FP.F16.F32.PACK_AB R19, R22, R35 ;  /* 0x000000231613723e */ /* 0x000fe200000000ff */
[----:B--2---:R-:W-:Y:S06]  /*3680*/  @!P0 BRA `(.L_x_9) ;  /* 0x0000000000088947 */ /* 0x004fec0003800000 */
[----:B------:R1:W-:Y:S01]  /*3690*/  STTM.16dp32bit_t0_t15.x16 tmem[UR18], R4 ;  /* 0x00000004000079ed */ /* 0x0003e20008a00012 */
[----:B------:R1:W-:Y:S02]  /*36a0*/  STTM.16dp32bit_t16_t31.x16 tmem[UR18+0x10], R4 ;  /* 0x00001004000079ed */ /* 0x0003e40008a20012 */
.L_x_9:
[----:B------:R-:W2:Y:S02]  /*36b0*/  FENCE.VIEW.ASYNC.T ;  /* 0x00000000000073c6 */ /* 0x000ea40000000200 */
[----:B--2---:R-:W-:Y:S06]  /*36c0*/  BAR.SYNC.DEFER_BLOCKING 0x0 ;  /* 0x0000000000007b1d */ /* 0x004fec0000010000 */
[----:B-1----:R-:W1:Y:S01]  /*36d0*/  LDTM.x32 R4, tmem[UR12] ;  /* 0x0000000c000479ee */ /* 0x002e6200082c0000 */
[----:B------:R-:W-:Y:S01]  /*36e0*/  NOP ;  /* 0x0000000000007918 */ /* 0x000fe20000000000 */
[----:B------:R-:W-:Y:S05]  /*36f0*/  @!P0 BRA `(.L_x_10) ;  /* 0x0000000000848947 */ /* 0x000fea0003800000 */
[C---:B-1----:R-:W-:Y:S01]  /*3700*/  FMUL R4, R116.reuse, R4 ;  /* 0x0000000474047220 */ /* 0x042fe20000400000 */
[C---:B------:R-:W-:Y:S01]  /*3710*/  FMUL R5, R116.reuse, R5 ;  /* 0x0000000574057220 */ /* 0x040fe20000400000 */
        /* <DEDUP_REMOVED lines=29> */
[----:B------:R-:W-:-:S04]  /*38f0*/  FMUL R35, R116, R35 ;  /* 0x0000002374237220 */ /* 0x000fc80000400000 */
[----:B------:R2:W-:Y:S03]  /*3900*/  STTM.x32 tmem[UR12], R4 ;  /* 0x00000004000079ed */ /* 0x0005e600082c000c */
.L_x_10:
[----:B-1----:R-:W1:Y:S02]  /*3910*/  FENCE.VIEW.ASYNC.T ;  /* 0x00000000000073c6 */ /* 0x002e640000000200 */
[----:B-1----:R-:W-:Y:S01]  /*3920*/  BAR.SYNC.DEFER_BLOCKING 0x0 ;  /* 0x0000000000007b1d */ /* 0x002fe20000010000 */
[----:B0-----:R-:W-:Y:S01]  /*3930*/  FADD R110, R110, R113 ;  /* 0x000000716e6e7221 */ /* 0x001fe20000000000 */
[----:B------:R-:W-:Y:S01]  /*3940*/  UIADD3 UR21, UPT, UPT, UR8, 0xa000, URZ ;  /* 0x0000a00008157890 */ /* 0x000fe2000fffe0ff */
[----:B------:R-:W-:Y:S02]  /*3950*/  FSEL R113, R108, -INF , P0 ;  /* 0xff8000006c717808 */ /* 0x000fe40000000000 */
[----:B------:R-:W-:-:S05]  /*3960*/  FADD R110, R111, R110 ;  /* 0x0000006e6f6e7221 */ /* 0x000fca0000000000 */
[----:B------:R-:W-:Y:S01]  /*3970*/  FSEL R108, R110, 1, P0 ;  /* 0x3f8000006e6c7808 */ /* 0x000fe20000000000 */
[----:B------:R0:W-:Y:S06]  /*3980*/  MEMBAR.ALL.CTA ;  /* 0x0000000000007992 */ /* 0x0001ec0000008000 */
[----:B0-----:R-:W0:Y:S02]  /*3990*/  FENCE.VIEW.ASYNC.S ;  /* 0x00000000000073c6 */ /* 0x001e240000000000 */
[----:B0-----:R-:W-:Y:S06]  /*39a0*/  BAR.SYNC.DEFER_BLOCKING 0x0 ;  /* 0x0000000000007b1d */ /* 0x001fec0000010000 */
[----:B------:R-:W-:Y:S05]  /*39b0*/  @!P1 BRA `(.L_x_11) ;  /* 0x0000000000909947 */ /* 0x000fea0003800000 */
[----:B------:R-:W-:Y:S01]  /*39c0*/  UIADD3 UR4, UPT, UPT, UR8, 0x4000, URZ ;  /* 0x0000400008047890 */ /* 0x000fe2000fffe0ff */
[----:B------:R-:W-:Y:S01]  /*39d0*/  BSSY.RECONVERGENT B0, `(.L_x_12) ;  /* 0x0000021000007945 */ /* 0x000fe20003800200 */
[----:B------:R-:W-:Y:S02]  /*39e0*/  ELECT P0, URZ, PT ;  /* 0x0000000000ff782f */ /* 0x000fe40003800000 */
[----:B------:R-:W-:Y:S02]  /*39f0*/  USHF.R.U32.HI UR14, URZ, 0x4, UR4 ;  /* 0x00000004ff0e7899 */ /* 0x000fe40008011604 */
[----:B------:R-:W-:Y:S02]  /*3a00*/  UIADD3 UR5, UPT, UPT, UR9, 0x88, URZ ;  /* 0x0000008809057890 */ /* 0x000fe4000fffe0ff */
[----:B------:R-:W-:Y:S01]  /*3a10*/  USGXT.U32 UR14, UR14, 0xe ;  /* 0x0000000e0e0e789a */ /* 0x000fe20008000000 */
[----:B------:R-:W-:Y:S01]  /*3a20*/  UMOV UR4, URZ ;  /* 0x000000ff00047c82 */ /* 0x000fe20008000000 */
[----:B------:R-:W-:-:S02]  /*3a30*/  UIADD3 UR16, UPT, UPT, UR9, 0x90, URZ ;  /* 0x0000009009107890 */ /* 0x000fc4000fffe0ff */
[----:B------:R-:W-:Y:S01]  /*3a40*/  UIADD3 UR26, UP1, UPT, UR14, 0x2, URZ ;  /* 0x000000020e1a7890 */ /* 0x000fe2000ff3e0ff */
[----:B------:R-:W-:Y:S01]  /*3a50*/  UMOV UR24, 0x0 ;  /* 0x0000000000187882 */ /* 0x000fe20000000000 */
[----:B------:R-:W-:Y:S02]  /*3a60*/  UMOV UR25, 0x8100010 ;  /* 0x0810001000197882 */ /* 0x000fe40000000000 */
[----:B------:R-:W-:Y:S02]  /*3a70*/  UIADD3.X UR27, UPT, UPT, UR4, 0x40004040, URZ, UP1, !UPT ;  /* 0x40004040041b7890 */ /* 0x000fe40008ffe4ff */
[----:B------:R-:W-:Y:S02]  /*3a80*/  UIADD3 UR32, UP1, UPT, UR26, 0x2, URZ ;  /* 0x000000021a207890 */ /* 0x000fe4000ff3e0ff */
[----:B------:R-:W-:Y:S02]  /*3a90*/  UIADD3 UR36, UP2, UPT, UR26, 0x4, URZ ;  /* 0x000000041a247890 */ /* 0x000fe4000ff5e0ff */
[----:B------:R-:W-:-:S02]  /*3aa0*/  UIADD3.X UR33, UPT, UPT, UR27, URZ, URZ, UP1, !UPT ;  /* 0x000000ff1b217290 */ /* 0x000fc40008ffe4ff */
[----:B------:R-:W-:Y:S02]  /*3ab0*/  UIADD3 UR4, UPT, UPT, UR9, 0x98, URZ ;  /* 0x0000009809047890 */ /* 0x000fe4000fffe0ff */
[----:B------:R-:W-:Y:S01]  /*3ac0*/  UIADD3.X UR37, UPT, UPT, UR27, URZ, URZ, UP2, !UPT ;  /* 0x000000ff1b257290 */ /* 0x000fe200097fe4ff */
[----:B------:R-:W-:Y:S01]  /*3ad0*/  UMOV UR15, 0x40004040 ;  /* 0x40004040000f7882 */ /* 0x000fe20000000000 */
[----:B------:R-:W-:Y:S01]  /*3ae0*/  UMOV UR28, 0x0 ;  /* 0x00000000001c7882 */ /* 0x000fe20000000000 */
[----:B------:R-:W-:Y:S01]  /*3af0*/  UMOV UR29, 0x8100010 ;  /* 0x08100010001d7882 */ /* 0x000fe20000000000 */
[----:B------:R-:W-:Y:S01]  /*3b00*/  UMOV UR34, 0x0 ;  /* 0x0000000000227882 */ /* 0x000fe20000000000 */
[----:B------:R-:W-:Y:S01]  /*3b10*/  UMOV UR35, 0x8100010 ;  /* 0x0810001000237882 */ /* 0x000fe20000000000 */
[----:B------:R0:W-:Y:S01]  /*3b20*/  UTCHMMA tmem[UR13], gdesc[UR14], tmem[UR9], tmem[UR24], idesc[UR25], UPT ;  /* 0x00ff180e0d0079ea */ /* 0x0001e2000b800009 */
[----:B------:R-:W-:Y:S01]  /*3b30*/  UMOV UR38, 0x0 ;  /* 0x0000000000267882 */ /* 0x000fe20000000000 */
[----:B------:R-:W-:Y:S01]  /*3b40*/  UMOV UR39, 0x8100010 ;  /* 0x0810001000277882 */ /* 0x000fe20000000000 */
[----:B------:R0:W-:Y:S01]  /*3b50*/  UTCHMMA tmem[UR5], gdesc[UR26], tmem[UR9], tmem[UR28], idesc[UR29], UPT ;  /* 0x00ff1c1a050079ea */ /* 0x0001e2000b800009 */
[----:B------:R0:W-:Y:S01]  /*3b60*/  UTCHMMA tmem[UR16], gdesc[UR32], tmem[UR9], tmem[UR34], idesc[UR35], UPT ;  /* 0x00ff2220100079ea */ /* 0x0001e2000b800009 */
[----:B------:R0:W-:Y:S01]  /*3b70*/  UTCHMMA tmem[UR4], gdesc[UR36], tmem[UR9], tmem[UR38], idesc[UR39], UPT ;  /* 0x00ff2624040079ea */ /* 0x0001e2000b800009 */
[----:B------:R-:W-:Y:S05]  /*3b80*/  @!P0 BRA `(.L_x_13) ;  /* 0x0000000000148947 */ /* 0x000fea0003800000 */
[----:B0-----:R-:W-:Y:S01]  /*3b90*/  UMOV UR4, UR21 ;  /* 0x0000001500047c82 */ /* 0x001fe20008000000 */
[----:B------:R-:W-:Y:S02]  /*3ba0*/  UMOV UR5, URZ ;  /* 0x000000ff00057c82 */ /* 0x000fe40008000000 */
[----:B------:R-:W-:Y:S02]  /*3bb0*/  UMOV UR4, UR4 ;  /* 0x0000000400047c82 */ /* 0x000fe40008000000 */
[----:B------:R1:W-:Y:S01]  /*3bc0*/  UTCBAR [UR4], URZ ;  /* 0x000000ff040073e9 */ /* 0x0003e200080000ff */
[----:B------:R-:W-:Y:S02]  /*3bd0*/  NOP ;  /* 0x0000000000007918 */ /* 0x000fe40000000000 */
.L_x_13:
[----:B01----:R-:W-:Y:S05]  /*3be0*/  BSYNC.RECONVERGENT B0 ;  /* 0x0000000000007941 */ /* 0x003fea0003800200 */
.L_x_12:
[----:B------:R-:W-:Y:S05]  /*3bf0*/  BRA `(.L_x_14) ;  /* 0x0000000000087947 */ /* 0x000fea0003800000 */
.L_x_11:
[----:B------:R-:W-:-:S13]  /*3c00*/  ISETP.GE.AND P0, PT, R37, RZ, PT ;  /* 0x000000ff2500720c */ /* 0x000fda0003f06270 */
[----:B------:R-:W-:Y:S05]  /*3c10*/  @!P0 BRA `(.L_x_15) ;  /* 0x0000002400888947 */ /* 0x000fea0003800000 */
.L_x_14:
[----:B------:R-:W-:Y:S01]  /*3c20*/  USHF.R.U32.HI UR20, URZ, 0x4, UR6 ;  /* 0x00000004ff147899 */ /* 0x000fe20008011606 */
[----:B------:R-:W-:Y:S01]  /*3c30*/  IMAD.SHL.U32 R114, R109, 0x40, RZ ;  /* 0x000000406d727824 */ /* 0x000fe200078e00ff */
[----:B------:R-:W-:Y:S01]  /*3c40*/  UIADD3 UR14, UPT, UPT, UR8, 0x8000, URZ ;  /* 0x00008000080e7890 */ /* 0x000fe2000fffe0ff */
[----:B------:R-:W-:Y:S01]  /*3c50*/  IMAD.MOV.U32 R115, RZ, RZ, RZ ;  /* 0x000000ffff737224 */ /* 0x000fe200078e00ff */
[----:B------:R-:W-:Y:S01]  /*3c60*/  USHF.R.U32.HI UR16, URZ, 0x4, UR8 ;  /* 0x00000004ff107899 */ /* 0x000fe20008011608 */
[----:B------:R-:W-:Y:S01]  /*3c70*/  IMAD.MOV.U32 R112, RZ, RZ, -0x40 ;  /* 0xffffffc0ff707424 */ /* 0x000fe200078e00ff */
[----:B------:R-:W-:Y:S01]  /*3c80*/  USGXT.U32 UR20, UR20, 0xe ;  /* 0x0000000e1414789a */ /* 0x000fe20008000000 */
[----:B------:R-:W-:Y:S01]  /*3c90*/  IMAD.MOV.U32 R117, RZ, RZ, -0x1 ;  /* 0xffffffffff757424 */ /* 0x000fe200078e00ff */
[----:B------:R-:W-:Y:S01]  /*3ca0*/  USHF.R.U32.HI UR24, URZ, 0x4, UR14 ;  /* 0x00000004ff187899 */ /* 0x000fe2000801160e */
[----:B------:R-:W-:Y:S01]  /*3cb0*/  IMAD.MOV.U32 R110, RZ, RZ, RZ ;  /* 0x000000ffff6e7224 */ /* 0x000fe200078e00ff */
[----:B------:R-:W-:Y:S01]  /*3cc0*/  USGXT.U32 UR16, UR16, 0xe ;  /* 0x0000000e1010789a */ /* 0x000fe20008000000 */
[----:B------:R-:W-:Y:S01]  /*3cd0*/  IMAD.MOV.U32 R111, RZ, RZ, R114 ;  /* 0x000000ffff6f7224 */ /* 0x000fe200078e0072 */
[----:B------:R-:W-:-:S02]  /*3ce0*/  UIADD3 UR14, UP2, UPT, UR20, 0x2, URZ ;  /* 0x00000002140e7890 */ /* 0x000fc4000ff5e0ff */
[----:B------:R-:W-:Y:S01]  /*3cf0*/  USGXT.U32 UR24, UR24, 0xe ;  /* 0x0000000e1818789a */ /* 0x000fe20008000000 */
[----:B------:R-:W-:Y:S01]  /*3d00*/  UMOV UR4, URZ ;  /* 0x000000ff00047c82 */ /* 0x000fe20008000000 */
[----:B------:R-:W-:Y:S02]  /*3d10*/  UISETP.NE.U32.AND UP1, UPT, UR22, URZ, UPT ;  /* 0x000000ff1600728c */ /* 0x000fe4000bf25070 */
[----:B------:R-:W-:Y:S02]  /*3d20*/  ULOP3.LUT UR22, UR16, 0x2000000, URZ, 0xfc, !UPT ;  /* 0x0200000010167892 */ /* 0x000fe4000f8efcff */
[----:B------:R-:W-:Y:S02]  /*3d30*/  USHF.L.U32 UR19, UR17, 0x6, URZ ;  /* 0x0000000611137899 */ /* 0x000fe400080006ff */
[----:B------:R-:W-:Y:S02]  /*3d40*/  UIADD3 UR16, UP3, UPT, UR16, 0x2000080, URZ ;  /* 0x0200008010107890 */ /* 0x000fe4000ff7e0ff */
[----:B------:R-:W-:-:S02]  /*3d50*/  UIADD3.X UR15, UPT, UPT, UR4, 0x40004040, URZ, UP2, !UPT ;  /* 0x40004040040f7890 */ /* 0x000fc400097fe4ff */
[----:B------:R-:W-:Y:S01]  /*3d60*/  UIADD3 UR36, UP2, UPT, UR24, 0x2, URZ ;  /* 0x0000000218247890 */ /* 0x000fe2000ff5e0ff */
[----:B------:R-:W-:Y:S01]  /*3d70*/  IMAD.U32 R109, RZ, RZ, UR19 ;  /* 0x00000013ff6d7e24 */ /* 0x000fe2000f8e00ff */
[----:B------:R-:W-:Y:S01]  /*3d80*/  UMOV UR6, URZ ;  /* 0x000000ff00067c82 */ /* 0x000fe20008000000 */
[----:B------:R-:W-:Y:S01]  /*3d90*/  UMOV UR5, URZ ;  /* 0x000000ff00057c82 */ /* 0x000fe20008000000 */
[----:B------:R-:W-:Y:S02]  /*3da0*/  UIADD3.X UR17, UPT, UPT, UR6, 0x40004040, URZ, UP3, !UPT ;  /* 0x4000404006117890 */ /* 0x000fe40009ffe4ff */
[----:B------:R-:W-:Y:S02]  /*3db0*/  UIADD3 UR38, UP3, UPT, UR16, 0x80, URZ ;  /* 0x0000008010267890 */ /* 0x000fe4000ff7e0ff */
[----:B------:R-:W-:Y:S02]  /*3dc0*/  UIADD3 UR34, UP4, UPT, UR16, 0x100, URZ ;  /* 0x0000010010227890 */ /* 0x000fe4000ff9e0ff */
[----:B------:R-:W-:Y:S01]  /*3dd0*/  UIADD3.X UR37, UPT, UPT, UR5, 0x40004040, URZ, UP2, !UPT ;  /* 0x4000404005257890 */ /* 0x000fe200097fe4ff */
[----:B------:R-:W0:Y:S01]  /*3de0*/  LDCU UR33, c[0x0][0x3a8] ;  /* 0x00007500ff2177ac */ /* 0x000e220008000800 */
[----:B------:R-:W-:-:S02]  /*3df0*/  UIADD3.X UR39, UPT, UPT, UR17, URZ, URZ, UP3, !UPT ;  /* 0x000000ff11277290 */ /* 0x000fc40009ffe4ff */
[----:B------:R-:W-:Y:S02]  /*3e00*/  UIADD3.X UR35, UPT, UPT, UR17, URZ, URZ, UP4, !UPT ;  /* 0x000000ff11237290 */ /* 0x000fe4000a7fe4ff */
[----:B------:R-:W-:Y:S02]  /*3e10*/  UIADD3.64 UR40, UPT, UPT, UR14, 0x2, URZ ;  /* 0x000000020e287897 */ /* 0x000fe4000fffe0ff */
[----:B------:R-:W-:Y:S02]  /*3e20*/  UIADD3.64 UR42, UPT, UPT, UR14, 0x4, URZ ;  /* 0x000000040e2a7897 */ /* 0x000fe4000fffe0ff */
[----:B------:R-:W-:Y:S02]  /*3e30*/  UIADD3.64 UR44, UPT, UPT, UR36, 0x2, URZ ;  /* 0x00000002242c7897 */ /* 0x000fe4000fffe0ff */
[----:B------:R-:W-:Y:S01]  /*3e40*/  UIADD3.64 UR46, UPT, UPT, UR36, 0x4, URZ ;  /* 0x00000004242e7897 */ /* 0x000fe2000fffe0ff */
[----:B------:R-:W-:Y:S01]  /*3e50*/  UMOV UR6, 0x1 ;  /* 0x0000000100067882 */ /* 0x000fe20000000000 */
[----:B------:R-:W-:-:S10]  /*3e60*/  UMOV UR32, UR21 ;  /* 0x0000001500207c82 */ /* 0x000fd40008000000 */
.L_x_20:
[----:B-12---:R-:W-:-:S04]  /*3e70*/  IMAD.WIDE R4, R111, 0x2, R74 ;  /* 0x000000026f047825 */ /* 0x006fc800078e024a */
[C---:B------:R-:W-:Y:S01]  /*3e80*/  IMAD.WIDE R6, R111.reuse, 0x2, R70 ;  /* 0x000000026f067825 */ /* 0x040fe200078e0246 */
[----:B------:R1:W2:Y:S03]  /*3e90*/  LDG.E.U16 R23, desc[UR30][R4.64] ;  /* 0x0000001e04177981 */ /* 0x0002a6000c1e1500 */
[C---:B------:R-:W-:Y:S01]  /*3ea0*/  IMAD.WIDE R8, R111.reuse, 0x2, R66 ;  /* 0x000000026f087825 */ /* 0x040fe200078e0242 */
[----:B------:R3:W4:Y:S03]  /*3eb0*/  LDG.E.U16 R25, desc[UR30][R6.64] ;  /* 0x0000001e06197981 */ /* 0x000726000c1e1500 */
        /* <DEDUP_REMOVED lines=10> */
[----:B-1----:R-:W-:-:S02]  /*3f60*/  IMAD.WIDE R4, R111, 0x2, R72 ;  /* 0x000000026f047825 */ /* 0x002fc400078e0248 */
[----:B------:R-:W4:Y:S02]  /*3f70*/  LDG.E.U16 R21, desc[UR30][R20.64] ;  /* 0x0000001e14157981 */ /* 0x000f24000c1e1500 */
[C---:B---3--:R-:W-:Y:S02]  /*3f80*/  IMAD.WIDE R6, R111.reuse, 0x2, R68 ;  /* 0x000000026f067825 */ /* 0x048fe400078e0244 */
[----:B------:R-:W3:Y:S02]  /*3f90*/  LDG.E.U16 R4, desc[UR30][R4.64] ;  /* 0x0000001e04047981 */ /* 0x000ee4000c1e1500 */
[C---:B------:R-:W-:Y:S02]  /*3fa0*/  IMAD.WIDE R10, R111.reuse, 0x2, R64 ;  /* 0x000000026f0a7825 */ /* 0x040fe400078e0240 */
[----:B------:R-:W3:Y:S02]  /*3fb0*/  LDG.E.U16 R6, desc[UR30][R6.64] ;  /* 0x0000001e06067981 */ /* 0x000ee4000c1e1500 */
[----:B-----5:R-:W-:-:S02]  /*3fc0*/  IMAD.WIDE R8, R111, 0x2, R60 ;  /* 0x000000026f087825 */ /* 0x020fc400078e023c */
[----:B------:R-:W5:Y:S02]  /*3fd0*/  LDG.E.U16 R10, desc[UR30][R10.64] ;  /* 0x0000001e0a0a7981 */ /* 0x000f64000c1e1500 */
[C---:B0-----:R-:W-:Y:S02]  /*3fe0*/  IMAD.WIDE R12, R111.reuse, 0x2, R50 ;  /* 0x000000026f0c7825 */ /* 0x041fe400078e0232 */
[----:B------:R-:W5:Y:S02]  /*3ff0*/  LDG.E.U16 R8, desc[UR30][R8.64] ;  /* 0x0000001e08087981 */ /* 0x000f64000c1e1500 */
[C---:B------:R-:W-:Y:S02]  /*4000*/  IMAD.WIDE R14, R111.reuse, 0x2, R46 ;  /* 0x000000026f0e7825 */ /* 0x040fe400078e022e */
[----:B------:R-:W5:Y:S02]  /*4010*/  LDG.E.U16 R12, desc[UR30][R12.64] ;  /* 0x0000001e0c0c7981 */ /* 0x000f64000c1e1500 */
[----:B------:R-:W-:-:S02]  /*4020*/  IMAD.WIDE R16, R111, 0x2, R42 ;  /* 0x000000026f107825 */ /* 0x000fc400078e022a */
[----:B------:R-:W5:Y:S02]  /*4030*/  LDG.E.U16 R14, desc[UR30][R14.64] ;  /* 0x0000001e0e0e7981 */ /* 0x000f64000c1e1500 */
[----:B------:R-:W-:Y:S02]  /*4040*/  IMAD.WIDE R18, R111, 0x2, R38 ;  /* 0x000000026f127825 */ /* 0x000fe400078e0226 */
[----:B------:R-:W5:Y:S04]  /*4050*/  LDG.E.U16 R16, desc[UR30][R16.64] ;  /* 0x0000001e10107981 */ /* 0x000f68000c1e1500 */
[----:B------:R-:W5:Y:S01]  /*4060*/  LDG.E.U16 R18, desc[UR30][R18.64] ;  /* 0x0000001e12127981 */ /* 0x000f62000c1e1500 */
[----:B------:R-:W-:Y:S02]  /*4070*/  UMOV UR4, 0x1 ;  /* 0x0000000100047882 */ /* 0x000fe40000000000 */
[----:B------:R-:W-:-:S04]  /*4080*/  @!UP0 UIADD3 UR4, UPT, UPT, -UR4, 0x100000, URZ ;  /* 0x0010000004048890 */ /* 0x000fc8000fffe1ff */
[----:B------:R-:W-:Y:S02]  /*4090*/  @!UP0 USHF.L.U32 UR5, UR4, 0xb, URZ ;  /* 0x0000000b04058899 */ /* 0x000fe400080006ff */
[----:B------:R-:W-:Y:S01]  /*40a0*/  @!UP0 USHF.L.U32 UR4, UR4, 0x1, URZ ;  /* 0x0000000104048899 */ /* 0x000fe200080006ff */
[----:B------:R-:W-:Y:S01]  /*40b0*/  VOTEU.ALL UP2, P6 ;  /* 0x0000000000ff7886 */ /* 0x000fe20003040000 */
[----:B--2---:R0:W-:Y:S04]  /*40c0*/  STS.U16 [R54+UR8+0x6000], R23 ;  /* 0x0060001736007988 */ /* 0x0041e80008000408 */
[----:B----4-:R0:W-:Y:S04]  /*40d0*/  STS.U16 [R54+UR8+0x6400], R25 ;  /* 0x0064001936007988 */ /* 0x0101e80008000408 */
[----:B------:R0:W-:Y:S04]  /*40e0*/  STS.U16 [R54+UR8+0x6800], R27 ;  /* 0x0068001b36007988 */ /* 0x0001e80008000408 */
[----:B------:R0:W-:Y:S04]  /*40f0*/  STS.U16 [R54+UR8+0x6c00], R29 ;  /* 0x006c001d36007988 */ /* 0x0001e80008000408 */
[----:B------:R0:W-:Y:S04]  /*4100*/  STS.U16 [R54+UR8+0x7000], R31 ;  /* 0x0070001f36007988 */ /* 0x0001e80008000408 */
[----:B------:R0:W-:Y:S04]  /*4110*/  STS.U16 [R54+UR8+0x7400], R33 ;  /* 0x0074002136007988 */ /* 0x0001e80008000408 */
[----:B------:R0:W-:Y:S04]  /*4120*/  STS.U16 [R54+UR8+0x7800], R35 ;  /* 0x0078002336007988 */ /* 0x0001e80008000408 */
[----:B------:R0:W-:Y:S04]  /*4130*/  STS.U16 [R54+UR8+0x7c00], R21 ;  /* 0x007c001536007988 */ /* 0x0001e80008000408 */
[----:B---3--:R0:W-:Y:S04]  /*4140*/  STS.U16 [R55+UR8+0x6200], R4 ;  /* 0x0062000437007988 */ /* 0x0081e80008000408 */
[----:B------:R0:W-:Y:S04]  /*4150*/  STS.U16 [R55+UR8+0x6600], R6 ;  /* 0x0066000637007988 */ /* 0x0001e80008000408 */
[----:B-----5:R0:W-:Y:S04]  /*4160*/  STS.U16 [R55+UR8+0x6a00], R10 ;  /* 0x006a000a37007988 */ /* 0x0201e80008000408 */
[----:B------:R0:W-:Y:S04]  /*4170*/  STS.U16 [R55+UR8+0x6e00], R8 ;  /* 0x006e000837007988 */ /* 0x0001e80008000408 */
[----:B------:R0:W-:Y:S04]  /*4180*/  STS.U16 [R55+UR8+0x7200], R12 ;  /* 0x0072000c37007988 */ /* 0x0001e80008000408 */
[----:B------:R0:W-:Y:S04]  /*4190*/  STS.U16 [R55+UR8+0x7600], R14 ;  /* 0x0076000e37007988 */ /* 0x0001e80008000408 */
[----:B------:R0:W-:Y:S04]  /*41a0*/  STS.U16 [R55+UR8+0x7a00], R16 ;  /* 0x007a001037007988 */ /* 0x0001e80008000408 */
[----:B------:R0:W-:Y:S01]  /*41b0*/  STS.U16 [R55+UR8+0x7e00], R18 ;  /* 0x007e001237007988 */ /* 0x0001e20008000408 */
[----:B------:R1:W-:Y:S06]  /*41c0*/  MEMBAR.ALL.CTA ;  /* 0x0000000000007992 */ /* 0x0003ec0000008000 */
[----:B-1----:R-:W-:Y:S04]  /*41d0*/  FENCE.VIEW.ASYNC.S ;  /* 0x00000000000073c6 */ /* 0x002fe80000000000 */
[----:B------:R-:W1:Y:S02]  /*41e0*/  FENCE.VIEW.ASYNC.S ;  /* 0x00000000000073c6 */ /* 0x000e640000000000 */
[----:B-1----:R0:W1:Y:S02]  /*41f0*/  @!UP2 SYNCS.EXCH.64 URZ, [UR8+0xa010], UR4 ;  /* 0x00a0100408ffa5b2 */ /* 0x0020640008000100 */
[----:B-1----:R-:W-:Y:S06]  /*4200*/  BAR.SYNC.DEFER_BLOCKING 0x0 ;  /* 0x0000000000007b1d */ /* 0x002fec0000010000 */
[----:B0-----:R-:W-:Y:S05]  /*4210*/  BRA.U UP1, `(.L_x_16) ;  /* 0x00000001014c7547 */ /* 0x001fea000b800000 */
[----:B------:R-:W-:Y:S01]  /*4220*/  UIADD3 UR4, UPT, UPT, UR8, 0xa010, URZ ;  /* 0x0000a01008047890 */ /* 0x000fe2000fffe0ff */
        /* <DEDUP_REMOVED lines=8> */
[----:B------:R0:W-:Y:S01]  /*42b0*/  UTCHMMA gdesc[UR22], gdesc[UR20], tmem[UR11], tmem[UR26], idesc[UR27], !UPT ;  /* 0x00ff1a14160075ea */ /* 0x0001e2000f80000b */
[----:B------:R-:W-:Y:S01]  /*42c0*/  UMOV UR5, URZ ;  /* 0x000000ff00057c82 */ /* 0x000fe20008000000 */
        /* <DEDUP_REMOVED lines=8> */
.L_x_16:
[----:B------:R-:W1:Y:S01]  /*4350*/  SYNCS.PHASECHK.TRANS64.TRYWAIT P0, [UR8+0xa010], RZ ;  /* 0x00a010ffff0075a7 */ /* 0x000e620008001108 */
[----:B------:R-:W-:-:S04]  /*4360*/  IADD3 R116, P1, PT, R56, R112, RZ ;  /* 0x0000007038747210 */ /* 0x000fc80007f3e0ff */
[C---:B------:R-:W-:Y:S01]  /*4370*/  IADD3 R120, P4, PT, R116.reuse, 0x80, RZ ;  /* 0x0000008074787810 */ /* 0x040fe20007f9e0ff */
[----:B------:R-:W-:Y:S01]  /*4380*/  IMAD.X R118, RZ, RZ, R117, P1 ;  /* 0x000000ffff767224 */ /* 0x000fe200008e0675 */
[----:B------:R-:W-:-:S03]  /*4390*/  IADD3 R4, P3, PT, R116, 0x82, RZ ;  /* 0x0000008274047810 */ /* 0x000fc60007f7e0ff */
[--C-:B------:R-:W-:Y:S01]  /*43a0*/  IMAD.X R119, RZ, RZ, R118.reuse, P4 ;  /* 0x000000ffff777224 */ /* 0x100fe200020e0676 */
[-C--:B------:R-:W-:Y:S01]  /*43b0*/  ISETP.GT.U32.AND P2, PT, R4, R57.reuse, PT ;  /* 0x000000390400720c */ /* 0x080fe20003f44070 */
[--C-:B------:R-:W-:Y:S01]  /*43c0*/  IMAD.X R123, RZ, RZ, R118.reuse, P3 ;  /* 0x000000ffff7b7224 */ /* 0x100fe200018e0676 */
[C---:B------:R-:W-:Y:S02]  /*43d0*/  IADD3 R4, P1, PT, R116.reuse, 0x83, RZ ;  /* 0x0000008374047810 */ /* 0x040fe40007f3e0ff */
[----:B------:R-:W-:Y:S02]  /*43e0*/  IADD3 R122, P4, PT, R116, 0x84, RZ ;  /* 0x00000084747a7810 */ /* 0x000fe40007f9e0ff */
[----:B------:R-:W-:Y:S01]  /*43f0*/  ISETP.GT.U32.AND P3, PT, R4, R57, PT ;  /* 0x000000390400720c */ /* 0x000fe20003f64070 */
[--C-:B------:R-:W-:Y:S01]  /*4400*/  IMAD.X R125, RZ, RZ, R118.reuse, P1 ;  /* 0x000000ffff7d7224 */ /* 0x100fe200008e0676 */
[C---:B------:R-:W-:Y:S01]  /*4410*/  IADD3 R124, P1, PT, R116.reuse, 0x85, RZ ;  /* 0x00000085747c7810 */ /* 0x040fe20007f3e0ff */
[----:B------:R-:W-:Y:S01]  /*4420*/  IMAD.X R127, RZ, RZ, R118, P4 ;  /* 0x000000ffff7f7224 */ /* 0x000fe200020e0676 */
[----:B------:R-:W-:Y:S01]  /*4430*/  IADD3 R126, P4, PT, R116, 0x86, RZ ;  /* 0x00000086747e7810 */ /* 0x000fe20007f9e0ff */
[----:B-1----:R-:W-:-:S12]  /*4440*/  @!P0 BRA `(.L_x_17) ;  /* 0x0000003400988947 */ /* 0x002fd80003800000 */
.L_x_25:
[----:B------:R-:W-:Y:S01]  /*4450*/  BAR.SYNC.DEFER_BLOCKING 0x0 ;  /* 0x0000000000007b1d */ /* 0x000fe20000010000 */
[C---:B------:R-:W-:Y:S01]  /*4460*/  IADD3 R128, P0, PT, R116.reuse, 0x87, RZ ;  /* 0x0000008774807810 */ /* 0x040fe20007f1e0ff */
[--C-:B------:R-:W-:Y:S01]  /*4470*/  IMAD.X R129, RZ, RZ, R118.reuse, P1 ;  /* 0x000000ffff817224 */ /* 0x100fe200008e0676 */
[C---:B------:R-:W-:Y:S01]  /*4480*/  IADD3 R130, P1, PT, R116.reuse, 0x88, RZ ;  /* 0x0000008874827810 */ /* 0x040fe20007f3e0ff */
[--C-:B------:R-:W-:Y:S01]  /*4490*/  IMAD.X R131, RZ, RZ, R118.reuse, P4 ;  /* 0x000000ffff837224 */ /* 0x100fe200020e0676 */
[C---:B------:R-:W-:Y:S01]  /*44a0*/  IADD3 R132, P4, PT, R116.reuse, 0x89, RZ ;  /* 0x0000008974847810 */ /* 0x040fe20007f9e0ff */
[--C-:B------:R-:W-:Y:S01]  /*44b0*/  IMAD.X R133, RZ, RZ, R118.reuse, P0 ;  /* 0x000000ffff857224 */ /* 0x100fe200000e0676 */
[C---:B------:R-:W-:Y:S01]  /*44c0*/  IADD3 R134, P0, PT, R116.reuse, 0x8a, RZ ;  /* 0x0000008a74867810 */ /* 0x040fe20007f1e0ff */
[----:B------:R-:W-:Y:S01]  /*44d0*/  LDTM.16dp32bit_t0_t15.x32 R4, tmem[UR10] ;  /* 0x0000000a000479ee */ /* 0x000fe20008a80000 */
[----:B------:R-:W1:Y:S01]  /*44e0*/  LDTM.16dp32bit_t16_t31.x32 R4, tmem[UR10+0x20] ;  /* 0x0000200a000479ee */ /* 0x000e620008aa0000 */
[--C-:B------:R-:W-:Y:S01]  /*44f0*/  IMAD.X R135, RZ, RZ, R118.reuse, P1 ;  /* 0x000000ffff877224 */ /* 0x100fe200008e0676 */
[C---:B------:R-:W-:Y:S01]  /*4500*/  IADD3 R136, P1, PT, R116.reuse, 0x8b, RZ ;  /* 0x0000008b74887810 */ /* 0x040fe20007f3e0ff */
[--C-:B------:R-:W-:Y:S01]  /*4510*/  IMAD.X R137, RZ, RZ, R118.reuse, P4 ;  /* 0x000000ffff897224 */ /* 0x100fe200020e0676 */
[C---:B------:R-:W-:Y:S01]  /*4520*/  IADD3 R138, P4, PT, R116.reuse, 0x8c, RZ ;  /* 0x0000008c748a7810 */ /* 0x040fe20007f9e0ff */
[--C-:B------:R-:W-:Y:S01]  /*4530*/  IMAD.X R139, RZ, RZ, R118.reuse, P0 ;  /* 0x000000ffff8b7224 */ /* 0x100fe200000e0676 */
[C---:B------:R-:W-:Y:S01]  /*4540*/  IADD3 R140, P0, PT, R116.reuse, 0x8d, RZ ;  /* 0x0000008d748c7810 */ /* 0x040fe20007f1e0ff */
[--C-:B------:R-:W-:Y:S01]  /*4550*/  IMAD.X R141, RZ, RZ, R118.reuse, P1 ;  /* 0x000000ffff8d7224 */ /* 0x100fe200008e0676 */
[C---:B------:R-:W-:Y:S01]  /*4560*/  IADD3 R142, P1, PT, R116.reuse, 0x8e, RZ ;  /* 0x0000008e748e7810 */ /* 0x040fe20007f3e0ff */
[--C-:B------:R-:W-:Y:S01]  /*4570*/  IMAD.X R143, RZ, RZ, R118.reuse, P4 ;  /* 0x000000ffff8f7224 */ /* 0x100fe200020e0676 */
[----:B------:R-:W-:Y:S01]  /*4580*/  IADD3 R116, P4, PT, R116, 0x8f, RZ ;  /* 0x0000008f74747810 */ /* 0x000fe20007f9e0ff */
[--C-:B------:R-:W-:Y:S01]  /*4590*/  IMAD.X R144, RZ, RZ, R118.reuse, P0 ;  /* 0x000000ffff907224 */ /* 0x100fe200000e0676 */
[CC--:B------:R-:W-:Y:S01]  /*45a0*/  ISETP.GT.U32.AND P0, PT, R120.reuse, R57.reuse, PT ;  /* 0x000000397800720c */ /* 0x0c0fe20003f04070 */
[--C-:B------:R-:W-:Y:S01]  /*45b0*/  IMAD.X R145, RZ, RZ, R118.reuse, P1 ;  /* 0x000000ffff917224 */ /* 0x100fe200008e0676 */
[-C--:B------:R-:W-:Y:S01]  /*45c0*/  ISETP.GE.U32.AND P1, PT, R120, R57.reuse, PT ;  /* 0x000000397800720c */ /* 0x080fe20003f26070 */
[----:B------:R-:W-:Y:S01]  /*45d0*/  IMAD.X R118, RZ, RZ, R118, P4 ;  /* 0x000000ffff767224 */ /* 0x000fe200020e0676 */
[----:B------:R-:W-:Y:S01]  /*45e0*/  IADD3 R121, P4, PT, R112, 0x80, RZ ;  /* 0x0000008070797810 */ /* 0x000fe20007f9e0ff */
[----:B------:R-:W2:Y:S01]  /*45f0*/  @!P6 SYNCS.CCTL.IV [UR8+0xa010] ;  /* 0x00a01000ff00e9b1 */ /* 0x000ea20008000008 */
[C---:B------:R-:W-:Y:S01]  /*4600*/  ISETP.GT.U32.AND.EX P0, PT, R119.reuse, RZ, PT, P0 ;  /* 0x000000ff7700720c */ /* 0x040fe20003f04100 */
[----:B------:R-:W-:Y:S01]  /*4610*/  NOP ;  /* 0x0000000000007918 */ /* 0x000fe20000000000 */
[----:B------:R-:W-:Y:S01]  /*4620*/  ISETP.GE.U32.AND.EX P1, PT, R119, RZ, PT, P1 ;  /* 0x000000ff7700720c */ /* 0x000fe20003f26110 */
[----:B------:R-:W-:Y:S01]  /*4630*/  IMAD.X R120, RZ, RZ, R117, P4 ;  /* 0x000000ffff787224 */ /* 0x000fe200020e0675 */
[-C--:B------:R-:W-:Y:S01]  /*4640*/  ISETP.GT.U32.AND P4, PT, R122, R57.reuse, PT ;  /* 0x000000397a00720c */ /* 0x080fe20003f84070 */
[----:B-1----:R-:W-:Y:S01]  /*4650*/  FMUL R4, R4, UR33 ;  /* 0x0000002104047c20 */ /* 0x002fe20008400000 */
[----:B------:R-:W-:Y:S01]  /*4660*/  FMUL R5, R5, UR33 ;  /* 0x0000002105057c20 */ /* 0x000fe20008400000 */
[----:B------:R-:W-:Y:S01]  /*4670*/  FMUL R6, R6, UR33 ;  /* 0x0000002106067c20 */ /* 0x000fe20008400000 */
[----:B------:R-:W-:Y:S01]  /*4680*/  FMUL R9, R9, UR33 ;  /* 0x0000002109097c20 */ /* 0x000fe20008400000 */
[----:B------:R-:W-:Y:S01]  /*4690*/  ISETP.GT.U32.AND.EX P2, PT, R123, RZ, PT, P2 ;  /* 0x000000ff7b00720c */ /* 0x000fe20003f44120 */
[----:B------:R-:W-:Y:S01]  /*46a0*/  FMUL R8, R8, UR33 ;  /* 0x0000002108087c20 */ /* 0x000fe20008400000 */
[----:B------:R-:W-:Y:S01]  /*46b0*/  FSEL R119, R4, -INF , !P0 ;  /* 0xff80000004777808 */ /* 0x000fe20004000000 */
[----:B------:R-:W-:Y:S01]  /*46c0*/  FMUL R7, R7, UR33 ;  /* 0x0000002107077c20 */ /* 0x000fe20008400000 */
[-C--:B------:R-:W-:Y:S01]  /*46d0*/  ISETP.GT.U32.AND P0, PT, R124, R57.reuse, PT ;  /* 0x000000397c00720c */ /* 0x080fe20003f04070 */
[----:B------:R-:W-:Y:S01]  /*46e0*/  FMUL R10, R10, UR33 ;  /* 0x000000210a0a7c20 */ /* 0x000fe20008400000 */
[----:B------:R-:W-:Y:S01]  /*46f0*/  FSEL R5, R5, -INF , !P1 ;  /* 0xff80000005057808 */ /* 0x000fe20004800000 */
[----:B------:R-:W-:Y:S01]  /*4700*/  FMUL R11, R11, UR33 ;  /* 0x000000210b0b7c20 */ /* 0x000fe20008400000 */
[----:B------:R-:W-:Y:S01]  /*4710*/  ISETP.GT.U32.AND.EX P0, PT, R129, RZ, PT, P0 ;  /* 0x000000ff8100720c */ /* 0x000fe20003f04100 */
[----:B------:R-:W-:Y:S01]  /*4720*/  FMUL R14, R14, UR33 ;  /* 0x000000210e0e7c20 */ /* 0x000fe20008400000 */
[-C--:B------:R-:W-:Y:S01]  /*4730*/  ISETP.GT.U32.AND P1, PT, R126, R57.reuse, PT ;  /* 0x000000397e00720c */ /* 0x080fe20003f24070 */
[----:B------:R-:W-:Y:S01]  /*4740*/  FMUL R13, R13, UR33 ;  /* 0x000000210d0d7c20 */ /* 0x000fe20008400000 */
[----:B------:R-:W-:Y:S01]  /*4750*/  ISETP.GT.U32.AND.EX P4, PT, R127, RZ, PT, P4 ;  /* 0x000000ff7f00720c */ /* 0x000fe20003f84140 */
[----:B------:R-:W-:Y:S01]  /*4760*/  FMUL R12, R12, UR33 ;  /* 0x000000210c0c7c20 */ /* 0x000fe20008400000 */
[----:B------:R-:W-:Y:S01]  /*4770*/  FSEL R6, R6, -INF , !P2 ;  /* 0xff80000006067808 */ /* 0x000fe20005000000 */
[----:B------:R-:W-:Y:S01]  /*4780*/  FMUL R15, R15, UR33 ;  /* 0x000000210f0f7c20 */ /* 0x000fe20008400000 */
[----:B------:R-:W-:Y:S01]  /*4790*/  FSEL R9, R9, -INF , !P0 ;  /* 0xff80000009097808 */ /* 0x000fe20004000000 */
[----:B------:R-:W-:Y:S01]  /*47a0*/  FMUL R16, R16, UR33 ;  /* 0x0000002110107c20 */ /* 0x000fe20008400000 */
[----:B------:R-:W-:Y:S01]  /*47b0*/  ISETP.GT.U32.AND.EX P3, PT, R125, RZ, PT, P3 ;  /* 0x000000ff7d00720c */ /* 0x000fe20003f64130 */
        /* <DEDUP_REMOVED lines=9> */
[-C--:B------:R-:W-:Y:S01]  /*4850*/  ISETP.GT.U32.AND P4, PT, R132, R57.reuse, PT ;  /* 0x000000398400720c */ /* 0x080fe20003f84070 */
[----:B------:R-:W-:Y:S01]  /*4860*/  FMUL R22, R22, UR33 ;  /* 0x0000002116167c20 */ /* 0x000fe20008400000 */
[----:B------:R-:W-:Y:S01]  /*4870*/  FSEL R7, R7, -INF , !P3 ;  /* 0xff80000007077808 */ /* 0x000fe20005800000 */
[----:B------:R-:W-:Y:S01]  /*4880*/  FMUL R23, R23, UR33 ;  /* 0x0000002117177c20 */ /* 0x000fe20008400000 */
[----:B------:R-:W-:Y:S01]  /*4890*/  ISETP.GT.U32.AND.EX P2, PT, R133, RZ, PT, P2 ;  /* 0x000000ff8500720c */ /* 0x000fe20003f44120 */
        /* <DEDUP_REMOVED lines=15> */
[-C--:B------:R-:W-:Y:S01]  /*4990*/  ISETP.GT.U32.AND P2, PT, R138, R57.reuse, PT ;  /* 0x000000398a00720c */ /* 0x080fe20003f44070 */
[----:B------:R-:W-:Y:S01]  /*49a0*/  FMUL R32, R32, UR33 ;  /* 0x0000002120207c20 */ /* 0x000fe20008400000 */
[----:B------:R-:W-:Y:S01]  /*49b0*/  ISETP.GT.U32.AND.EX P3, PT, R135, RZ, PT, P3 ;  /* 0x000000ff8700720c */ /* 0x000fe20003f64130 */
[----:B------:R-:W-:Y:S01]  /*49c0*/  FMUL R33, R33, UR33 ;  /* 0x0000002121217c20 */ /* 0x000fe20008400000 */
[----:B------:R-:W-:Y:S01]  /*49d0*/  FSEL R13, R13, -INF , !P4 ;  /* 0xff8000000d0d7808 */ /* 0x000fe20006000000 */
[----:B------:R-:W-:Y:S01]  /*49e0*/  FMUL R34, R34, UR33 ;  /* 0x0000002122227c20 */ /* 0x000fe20008400000 */
[----:B------:R-:W-:Y:S01]  /*49f0*/  ISETP.GT.U32.AND P0, PT, R116, R57, PT ;  /* 0x000000397400720c */ /* 0x000fe20003f04070 */
[----:B------:R-:W-:Y:S01]  /*4a00*/  FMUL R35, R35, UR33 ;  /* 0x0000002123237c20 */ /* 0x000fe20008400000 */
[----:B------:R-:W-:-:S02]  /*4a10*/  ISETP.GT.U32.AND.EX P1, PT, R141, RZ, PT, P1 ;  /* 0x000000ff8d00720c */ /* 0x000fc40003f24110 */
[-C--:B------:R-:W-:Y:S02]  /*4a20*/  ISETP.GT.U32.AND P4, PT, R142, R57.reuse, PT ;  /* 0x000000398e00720c */ /* 0x080fe40003f84070 */
[----:B------:R-:W-:Y:S02]  /*4a30*/  LOP3.LUT R116, R121, 0x1f, R56, 0xfe, !PT ;  /* 0x0000001f79747812 */ /* 0x000fe400078efe38 */
[----:B------:R-:W-:Y:S02]  /*4a40*/  FSEL R12, R12, -INF , !P3 ;  /* 0xff8000000c0c7808 */ /* 0x000fe40005800000 */
[----:B------:R-:W-:Y:S02]  /*4a50*/  ISETP.GT.U32.AND.EX P2, PT, R143, RZ, PT, P2 ;  /* 0x000000ff8f00720c */ /* 0x000fe40003f44120 */
[----:B------:R-:W-:Y:S02]  /*4a60*/  FSEL R15, R15, -INF , !P1 ;  /* 0xff8000000f0f7808 */ /* 0x000fe40004800000 */
[----:B------:R-:W-:-:S02]  /*4a70*/  ISETP.GT.U32.AND P3, PT, R140, R57, PT ;  /* 0x000000398c00720c */ /* 0x000fc40003f64070 */
[--C-:B------:R-:W-:Y:S02]  /*4a80*/  LOP3.LUT R4, R121, 0x1e, R56.reuse, 0xfe, !PT ;  /* 0x0000001e79047812 */ /* 0x100fe400078efe38 */
[-C--:B------:R-:W-:Y:S02]  /*4a90*/  ISETP.GT.U32.AND P1, PT, R116, R57.reuse, PT ;  /* 0x000000397400720c */ /* 0x080fe40003f24070 */
[----:B------:R-:W-:Y:S02]  /*4aa0*/  ISETP.GT.U32.AND.EX P4, PT, R145, RZ, PT, P4 ;  /* 0x000000ff9100720c */ /* 0x000fe40003f84140 */
[----:B------:R-:W-:Y:S02]  /*4ab0*/  LOP3.LUT R116, R121, 0x10, R56, 0xfe, !PT ;  /* 0x0000001079747812 */ /* 0x000fe400078efe38 */
[----:B------:R-:W-:Y:S02]  /*4ac0*/  FSEL R16, R16, -INF , !P2 ;  /* 0xff80000010107808 */ /* 0x000fe40005000000 */
[----:B------:R-:W-:-:S02]  /*4ad0*/  ISETP.GT.U32.AND P2, PT, R4, R57, PT ;  /* 0x000000390400720c */ /* 0x000fc40003f44070 */
[----:B------:R-:W-:Y:S02]  /*4ae0*/  ISETP.GT.U32.AND.EX P3, PT, R144, RZ, PT, P3 ;  /* 0x000000ff9000720c */ /* 0x000fe40003f64130 */
[----:B------:R-:W-:Y:S02]  /*4af0*/  FSEL R18, R18, -INF , !P4 ;  /* 0xff80000012127808 */ /* 0x000fe40006000000 */
[C-C-:B------:R-:W-:Y:S02]  /*4b00*/  LOP3.LUT R4, R121.reuse, 0x1d, R56.reuse, 0xfe, !PT ;  /* 0x0000001d79047812 */ /* 0x140fe400078efe38 */
[----:B------:R-:W-:Y:S02]  /*4b10*/  ISETP.GT.U32.AND P4, PT, R116, R57, PT ;  /* 0x000000397400720c */ /* 0x000fe40003f84070 */
[----:B------:R-:W-:Y:S02]  /*4b20*/  ISETP.GT.U32.AND.EX P0, PT, R118, RZ, PT, P0 ;  /* 0x000000ff7600720c */ /* 0x000fe40003f04100 */
[----:B------:R-:W-:-:S02]  /*4b30*/  LOP3.LUT R116, R121, 0x11, R56, 0xfe, !PT ;  /* 0x0000001179747812 */ /* 0x000fc400078efe38 */
[----:B------:R-:W-:Y:S02]  /*4b40*/  FSEL R17, R17, -INF , !P3 ;  /* 0xff80000011117808 */ /* 0x000fe40005800000 */
[-C--:B------:R-:W-:Y:S02]  /*4b50*/  ISETP.GT.U32.AND P3, PT, R4, R57.reuse, PT ;  /* 0x000000390400720c */ /* 0x080fe40003f64070 */
[----:B------:R-:W-:Y:S02]  /*4b60*/  ISETP.GT.U32.AND.EX P4, PT, R120, RZ, PT, P4 ;  /* 0x000000ff7800720c */ /* 0x000fe40003f84140 */
[----:B------:R-:W-:Y:S02]  /*4b70*/  FSEL R19, R19, -INF , !P0 ;  /* 0xff80000013137808 */ /* 0x000fe40004000000 */
[----:B------:R-:W-:Y:S02]  /*4b80*/  LOP3.LUT R4, R121, 0x12, R56, 0xfe, !PT ;  /* 0x0000001279047812 */ /* 0x000fe400078efe38 */
[----:B------:R-:W-:-:S02]  /*4b90*/  ISETP.GT.U32.AND P0, PT, R116, R57, PT ;  /* 0x000000397400720c */ /* 0x000fc40003f04070 */
[----:B------:R-:W-:Y:S02]  /*4ba0*/  FSEL R20, R20, -INF , !P4 ;  /* 0xff80000014147808 */ /* 0x000fe40006000000 */
[----:B------:R-:W-:Y:S02]  /*4bb0*/  ISETP.GT.U32.AND P4, PT, R4, R57, PT ;  /* 0x000000390400720c */ /* 0x000fe40003f84070 */
[C---:B------:R-:W-:Y:S02]  /*4bc0*/  ISETP.GT.U32.AND.EX P0, PT, R120.reuse, RZ, PT, P0 ;  /* 0x000000ff7800720c */ /* 0x040fe40003f04100 */
[----:B------:R-:W-:Y:S02]  /*4bd0*/  LOP3.LUT R116, R121, 0x13, R56, 0xfe, !PT ;  /* 0x0000001379747812 */ /* 0x000fe400078efe38 */
[----:B------:R-:W-:Y:S02]  /*4be0*/  ISETP.GT.U32.AND.EX P4, PT, R120, RZ, PT, P4 ;  /* 0x000000ff7800720c */ /* 0x000fe40003f84140 */
[----:B------:R-:W-:-:S02]  /*4bf0*/  FSEL R21, R21, -INF , !P0 ;  /* 0xff80000015157808 */ /* 0x000fc40004000000 */
[C-C-:B------:R-:W-:Y:S02]  /*4c00*/  LOP3.LUT R4, R121.reuse, 0x14, R56.reuse, 0xfe, !PT ;  /* 0x0000001479047812 */ /* 0x140fe400078efe38 */
[-C--:B------:R-:W-:Y:S02]  /*4c10*/  ISETP.GT.U32.AND P0, PT, R116, R57.reuse, PT ;  /* 0x000000397400720c */ /* 0x080fe40003f04070 */
[----:B------:R-:W-:Y:S02]  /*4c20*/  FSEL R22, R22, -INF , !P4 ;  /* 0xff80000016167808 */ /* 0x000fe40006000000 */
[----:B------:R-:W-:Y:S02]  /*4c30*/  ISETP.GT.U32.AND P4, PT, R4, R57, PT ;  /* 0x000000390400720c */ /* 0x000fe40003f84070 */
[----:B------:R-:W-:Y:S02]  /*4c40*/  ISETP.GT.U32.AND.EX P0, PT, R120, RZ, PT, P0 ;  /* 0x000000ff7800720c */ /* 0x000fe40003f04100 */
[----:B------:R-:W-:-:S02]  /*4c50*/  LOP3.LUT R4, R121, 0x16, R56, 0xfe, !PT ;  /* 0x0000001679047812 */ /* 0x000fc400078efe38 */
[----:B------:R-:W-:Y:S02]  /*4c60*/  FSEL R23, R23, -INF , !P0 ;  /* 0xff80000017177808 */ /* 0x000fe40004000000 */
[----:B------:R-:W-:Y:S02]  /*4c70*/  ISETP.GT.U32.AND P0, PT, R4, R57, PT ;  /* 0x000000390400720c */ /* 0x000fe40003f04070 */
[----:B------:R-:W-:Y:S02]  /*4c80*/  FMNMX3 R4, R119, R5, R6, !PT ;  /* 0x0000000577047276 */ /* 0x000fe40007800006 */
[----:B------:R-:W-:Y:S02]  /*4c90*/  ISETP.GT.U32.AND.EX P4, PT, R120, RZ, PT, P4 ;  /* 0x000000ff7800720c */ /* 0x000fe40003f84140 */
[----:B------:R-:W-:Y:S02]  /*4ca0*/  FMNMX3 R4, R4, R7, R8, !PT ;  /* 0x0000000704047276 */ /* 0x000fe40007800008 */
[----:B------:R-:W-:-:S02]  /*4cb0*/  LOP3.LUT R116, R121, 0x15, R56, 0xfe, !PT ;  /* 0x0000001579747812 */ /* 0x000fc400078efe38 */
[----:B------:R-:W-:Y:S02]  /*4cc0*/  FMNMX3 R4, R4, R9, R10, !PT ;  /* 0x0000000904047276 */ /* 0x000fe4000780000a */
[----:B------:R-:W-:Y:S02]  /*4cd0*/  FSEL R24, R24, -INF , !P4 ;  /* 0xff80000018187808 */ /* 0x000fe40006000000 */
[----:B------:R-:W-:Y:S02]  /*4ce0*/  FMNMX3 R4, R4, R11, R12, !PT ;  /* 0x0000000b04047276 */ /* 0x000fe4000780000c */
[----:B------:R-:W-:Y:S02]  /*4cf0*/  ISETP.GT.U32.AND P4, PT, R116, R57, PT ;  /* 0x000000397400720c */ /* 0x000fe40003f84070 */
[----:B------:R-:W-:Y:S02]  /*4d00*/  FMNMX3 R4, R4, R13, R14, !PT ;  /* 0x0000000d04047276 */ /* 0x000fe4000780000e */
[----:B------:R-:W-:-:S02]  /*4d10*/  ISETP.GT.U32.AND.EX P4, PT, R120, RZ, PT, P4 ;  /* 0x000000ff7800720c */ /* 0x000fc40003f84140 */
[----:B------:R-:W-:Y:S02]  /*4d20*/  ISETP.GT.U32.AND.EX P0, PT, R120, RZ, PT, P0 ;  /* 0x000000ff7800720c */ /* 0x000fe40003f04100 */
[C-C-:B------:R-:W-:Y:S02]  /*4d30*/  LOP3.LUT R116, R121.reuse, 0x18, R56.reuse, 0xfe, !PT ;  /* 0x0000001879747812 */ /* 0x140fe400078efe38 */
[----:B------:R-:W-:Y:S02]  /*4d40*/  LOP3.LUT R118, R121, 0x17, R56, 0xfe, !PT ;  /* 0x0000001779767812 */ /* 0x000fe400078efe38 */
[----:B------:R-:W-:Y:S02]  /*4d50*/  FMNMX3 R4, R4, R15, R16, !PT ;  /* 0x0000000f04047276 */ /* 0x000fe40007800010 */
[----:B------:R-:W-:Y:S02]  /*4d60*/  FSEL R25, R25, -INF , !P4 ;  /* 0xff80000019197808 */ /* 0x000fe40006000000 */
[----:B------:R-:W-:-:S02]  /*4d70*/  FSEL R26, R26, -INF , !P0 ;  /* 0xff8000001a1a7808 */ /* 0x000fc40004000000 */
[-C--:B------:R-:W-:Y:S02]  /*4d80*/  ISETP.GT.U32.AND P4, PT, R116, R57.reuse, PT ;  /* 0x000000397400720c */ /* 0x080fe40003f84070 */
[----:B------:R-:W-:Y:S02]  /*4d90*/  ISETP.GT.U32.AND P0, PT, R118, R57, PT ;  /* 0x000000397600720c */ /* 0x000fe40003f04070 */
[----:B------:R-:W-:Y:S02]  /*4da0*/  FMNMX3 R4, R4, R17, R18, !PT ;  /* 0x0000001104047276 */ /* 0x000fe40007800012 */
[C---:B------:R-:W-:Y:S02]  /*4db0*/  ISETP.GT.U32.AND.EX P0, PT, R120.reuse, RZ, PT, P0 ;  /* 0x000000ff7800720c */ /* 0x040fe40003f04100 */
[----:B------:R-:W-:Y:S02]  /*4dc0*/  ISETP.GT.U32.AND.EX P4, PT, R120, RZ, PT, P4 ;  /* 0x000000ff7800720c */ /* 0x000fe40003f84140 */
[----:B------:R-:W-:-:S02]  /*4dd0*/  LOP3.LUT R116, R121, 0x1a, R56, 0xfe, !PT ;  /* 0x0000001a79747812 */ /* 0x000fc400078efe38 */
[----:B------:R-:W-:Y:S02]  /*4de0*/  LOP3.LUT R118, R121, 0x19, R56, 0xfe, !PT ;  /* 0x0000001979767812 */ /* 0x000fe400078efe38 */
[----:B------:R-:W-:Y:S02]  /*4df0*/  FMNMX3 R4, R4, R19, R20, !PT ;  /* 0x0000001304047276 */ /* 0x000fe40007800014 */
[----:B------:R-:W-:Y:S02]  /*4e00*/  FSEL R27, R27, -INF , !P0 ;  /* 0xff8000001b1b7808 */ /* 0x000fe40004000000 */
[----:B------:R-:W-:Y:S02]  /*4e10*/  FSEL R28, R28, -INF , !P4 ;  /* 0xff8000001c1c7808 */ /* 0x000fe40006000000 */
[-C--:B------:R-:W-:Y:S02]  /*4e20*/  ISETP.GT.U32.AND P0, PT, R116, R57.reuse, PT ;  /* 0x000000397400720c */ /* 0x080fe40003f04070 */
[----:B------:R-:W-:-:S02]  /*4e30*/  ISETP.GT.U32.AND P4, PT, R118, R57, PT ;  /* 0x000000397600720c */ /* 0x000fc40003f84070 */
[----:B------:R-:W-:Y:S02]  /*4e40*/  FMNMX3 R4, R4, R21, R22, !PT ;  /* 0x0000001504047276 */ /* 0x000fe40007800016 */
[C---:B------:R-:W-:Y:S02]  /*4e50*/  ISETP.GT.U32.AND.EX P4, PT, R120.reuse, RZ, PT, P4 ;  /* 0x000000ff7800720c */ /* 0x040fe40003f84140 */
[----:B------:R-:W-:Y:S02]  /*4e60*/  ISETP.GT.U32.AND.EX P0, PT, R120, RZ, PT, P0 ;  /* 0x000000ff7800720c */ /* 0x000fe40003f04100 */
[C-C-:B------:R-:W-:Y:S02]  /*4e70*/  LOP3.LUT R116, R121.reuse, 0x1c, R56.reuse, 0xfe, !PT ;  /* 0x0000001c79747812 */ /* 0x140fe400078efe38 */
[----:B------:R-:W-:Y:S02]  /*4e80*/  LOP3.LUT R118, R121, 0x1b, R56, 0xfe, !PT ;  /* 0x0000001b79767812 */ /* 0x000fe400078efe38 */
[----:B------:R-:W-:-:S02]  /*4e90*/  FMNMX3 R4, R4, R23, R24, !PT ;  /* 0x0000001704047276 */ /* 0x000fc40007800018 */
[----:B------:R-:W-:Y:S02]  /*4ea0*/  FSEL R29, R29, -INF , !P4 ;  /* 0xff8000001d1d7808 */ /* 0x000fe40006000000 */
[----:B------:R-:W-:Y:S02]  /*4eb0*/  FSEL R30, R30, -INF , !P0 ;  /* 0xff8000001e1e7808 */ /* 0x000fe40004000000 */
[-C--:B------:R-:W-:Y:S02]  /*4ec0*/  ISETP.GT.U32.AND P4, PT, R116, R57.reuse, PT ;  /* 0x000000397400720c */ /* 0x080fe40003f84070 */
[----:B------:R-:W-:Y:S02]  /*4ed0*/  ISETP.GT.U32.AND P0, PT, R118, R57, PT ;  /* 0x000000397600720c */ /* 0x000fe40003f04070 */
[----:B------:R-:W-:Y:S02]  /*4ee0*/  FMNMX3 R4, R4, R25, R26, !PT ;  /* 0x0000001904047276 */ /* 0x000fe4000780001a */
[----:B------:R-:W-:-:S02]  /*4ef0*/  ISETP.GT.U32.AND.EX P4, PT, R120, RZ, PT, P4 ;  /* 0x000000ff7800720c */ /* 0x000fc40003f84140 */
[----:B------:R-:W-:Y:S02]  /*4f00*/  ISETP.GT.U32.AND.EX P0, PT, R120, RZ, PT, P0 ;  /* 0x000000ff7800720c */ /* 0x000fe40003f04100 */
[----:B------:R-:W-:Y:S02]  /*4f10*/  FMNMX3 R4, R4, R27, R28, !PT ;  /* 0x0000001b04047276 */ /* 0x000fe4000780001c */
[C---:B------:R-:W-:Y:S02]  /*4f20*/  ISETP.GT.U32.AND.EX P2, PT, R120.reuse, RZ, PT, P2 ;  /* 0x000000ff7800720c */ /* 0x040fe40003f44120 */
[----:B------:R-:W-:Y:S02]  /*4f30*/  ISETP.GT.U32.AND.EX P3, PT, R120, RZ, PT, P3 ;  /* 0x000000ff7800720c */ /* 0x000fe40003f64130 */
[----:B------:R-:W-:Y:S02]  /*4f40*/  FSEL R31, R31, -INF , !P0 ;  /* 0xff8000001f1f7808 */ /* 0x000fe40004000000 */
[----:B------:R-:W-:-:S02]  /*4f50*/  FSEL R32, R32, -INF , !P4 ;  /* 0xff80000020207808 */ /* 0x000fc40006000000 */
[----:B------:R-:W-:Y:S02]  /*4f60*/  FMNMX3 R4, R4, R29, R30, !PT ;  /* 0x0000001d04047276 */ /* 0x000fe4000780001e */
[----:B------:R-:W-:Y:S02]  /*4f70*/  ISETP.GT.U32.AND.EX P1, PT, R120, RZ, PT, P1 ;  /* 0x000000ff7800720c */ /* 0x000fe40003f24110 */
[----:B------:R-:W-:Y:S02]  /*4f80*/  FSEL R33, R33, -INF , !P3 ;  /* 0xff80000021217808 */ /* 0x000fe40005800000 */
[----:B------:R-:W-:Y:S02]  /*4f90*/  FSEL R34, R34, -INF , !P2 ;  /* 0xff80000022227808 */ /* 0x000fe40005000000 */
[----:B------:R-:W-:Y:S02]  /*4fa0*/  FMNMX3 R4, R4, R31, R32, !PT ;  /* 0x0000001f04047276 */ /* 0x000fe40007800020 */
[----:B------:R-:W-:-:S02]  /*4fb0*/  FSEL R35, R35, -INF , !P1 ;  /* 0xff80000023237808 */ /* 0x000fc40004800000 */
[----:B------:R-:W-:-:S04]  /*4fc0*/  FMNMX3 R4, R4, R33, R34, !PT ;  /* 0x0000002104047276 */ /* 0x000fc80007800022 */
[----:B------:R-:W-:-:S05]  /*4fd0*/  FMNMX R118, R35, R4, !PT ;  /* 0x0000000423767209 */ /* 0x000fca0007800000 */
[----:B------:R-:W1:Y:S02]  /*4fe0*/  SHFL.BFLY PT, R116, R118, 0x10, 0x1f ;  /* 0x0e001f0076747f89 */ /* 0x000e6400000e0000 */
[----:B-1----:R-:W-:-:S05]  /*4ff0*/  FMNMX3 R116, R118, R116, R113, !PT ;  /* 0x0000007476747276 */ /* 0x002fca0007800071 */
[--C-:B------:R-:W-:Y:S01]  /*5000*/  FADD R119, R119, -R116.reuse ;  /* 0x8000007477777221 */ /* 0x100fe20000000000 */
[--C-:B------:R-:W-:Y:S01]  /*5010*/  FADD R5, R5, -R116.reuse ;  /* 0x8000007405057221 */ /* 0x100fe20000000000 */
[--C-:B------:R-:W-:Y:S01]  /*5020*/  FADD R6, R6, -R116.reuse ;  /* 0x8000007406067221 */ /* 0x100fe20000000000 */
[--C-:B------:R-:W-:Y:S01]  /*5030*/  FADD R7, R7, -R116.reuse ;  /* 0x8000007407077221 */ /* 0x100fe20000000000 */
[----:B------:R-:W-:Y:S01]  /*5040*/  FMUL R4, R119, 1.4426950216293334961 ;  /* 0x3fb8aa3b77047820 */ /* 0x000fe20000400000 */
[----:B------:R-:W-:Y:S01]  /*5050*/  FMUL R5, R5, 1.4426950216293334961 ;  /* 0x3fb8aa3b05057820 */ /* 0x000fe20000400000 */
[----:B------:R-:W-:Y:S01]  /*5060*/  FMUL R6, R6, 1.4426950216293334961 ;  /* 0x3fb8aa3b06067820 */ /* 0x000fe20000400000 */
[----:B------:R-:W-:Y:S01]  /*5070*/  FMUL R7, R7, 1.4426950216293334961 ;  /* 0x3fb8aa3b07077820 */ /* 0x000fe20000400000 */
[--C-:B------:R-:W-:Y:S01]  /*5080*/  FADD R8, R8, -R116.reuse ;  /* 0x8000007408087221 */ /* 0x100fe20000000000 */
[--C-:B------:R-:W-:Y:S01]  /*5090*/  FADD R9, R9, -R116.reuse ;  /* 0x8000007409097221 */ /* 0x100fe20000000000 */
[----:B------:R-:W-:Y:S01]  /*50a0*/  MUFU.EX2 R4, R4 ;  /* 0x0000000400047308 */ /* 0x000fe20000000800 */
[--C-:B------:R-:W-:Y:S01]  /*50b0*/  FADD R10, R10, -R116.reuse ;  /* 0x800000740a0a7221 */ /* 0x100fe20000000000 */
[----:B------:R-:W-:Y:S01]  /*50c0*/  FMUL R8, R8, 1.4426950216293334961 ;  /* 0x3fb8aa3b08087820 */ /* 0x000fe20000400000 */
[----:B------:R-:W-:Y:S01]  /*50d0*/  FMUL R9, R9, 1.4426950216293334961 ;  /* 0x3fb8aa3b09097820 */ /* 0x000fe20000400000 */
[--C-:B------:R-:W-:Y:S01]  /*50e0*/  FADD R11, R11, -R116.reuse ;  /* 0x800000740b0b7221 */ /* 0x100fe20000000000 */
[----:B------:R-:W-:Y:S01]  /*50f0*/  FMUL R10, R10, 1.4426950216293334961 ;  /* 0x3fb8aa3b0a0a7820 */ /* 0x000fe20000400000 */
[--C-:B------:R-:W-:Y:S01]  /*5100*/  FADD R21, R21, -R116.reuse ;  /* 0x8000007415157221 */ /* 0x100fe20000000000 */
[--C-:B------:R-:W-:Y:S01]  /*5110*/  FADD R12, R12, -R116.reuse ;  /* 0x800000740c0c7221 */ /* 0x100fe20000000000 */
[----:B------:R-:W1:Y:S01]  /*5120*/  MUFU.EX2 R5, R5 ;  /* 0x0000000500057308 */ /* 0x000e620000000800 */
[----:B------:R-:W-:Y:S01]  /*5130*/  FMUL R11, R11, 1.4426950216293334961 ;  /* 0x3fb8aa3b0b0b7820 */ /* 0x000fe20000400000 */
[----:B------:R-:W-:Y:S01]  /*5140*/  FMUL R21, R21, 1.4426950216293334961 ;  /* 0x3fb8aa3b15157820 */ /* 0x000fe20000400000 */
[--C-:B------:R-:W-:Y:S01]  /*5150*/  FADD R22, R22, -R116.reuse ;  /* 0x8000007416167221 */ /* 0x100fe20000000000 */
[----:B------:R-:W-:Y:S01]  /*5160*/  FMUL R12, R12, 1.4426950216293334961 ;  /* 0x3fb8aa3b0c0c7820 */ /* 0x000fe20000400000 */
[--C-:B------:R-:W-:Y:S01]  /*5170*/  FADD R13, R13, -R116.reuse ;  /* 0x800000740d0d7221 */ /* 0x100fe20000000000 */
[--C-:B------:R-:W-:Y:S01]  /*5180*/  FADD R14, R14, -R116.reuse ;  /* 0x800000740e0e7221 */ /* 0x100fe20000000000 */
[----:B------:R-:W-:Y:S01]  /*5190*/  FMUL R22, R22, 1.4426950216293334961 ;  /* 0x3fb8aa3b16167820 */ /* 0x000fe20000400000 */
[----:B------:R-:W3:Y:S01]  /*51a0*/  MUFU.EX2 R6, R6 ;  /* 0x0000000600067308 */ /* 0x000ee20000000800 */
[----:B------:R-:W-:Y:S01]  /*51b0*/  FMUL R13, R13, 1.4426950216293334961 ;  /* 0x3fb8aa3b0d0d7820 */ /* 0x000fe20000400000 */
[----:B------:R-:W-:Y:S01]  /*51c0*/  FMUL R14, R14, 1.4426950216293334961 ;  /* 0x3fb8aa3b0e0e7820 */ /* 0x000fe20000400000 */
[--C-:B------:R-:W-:Y:S01]  /*51d0*/  FADD R15, R15, -R116.reuse ;  /* 0x800000740f0f7221 */ /* 0x100fe20000000000 */
[--C-:B------:R-:W-:Y:S01]  /*51e0*/  FADD R16, R16, -R116.reuse ;  /* 0x8000007410107221 */ /* 0x100fe20000000000 */
[--C-:B------:R-:W-:Y:S01]  /*51f0*/  FADD R17, R17, -R116.reuse ;  /* 0x8000007411117221 */ /* 0x100fe20000000000 */
[--C-:B------:R-:W-:Y:S01]  /*5200*/  FADD R18, R18, -R116.reuse ;  /* 0x8000007412127221 */ /* 0x100fe20000000000 */
[----:B------:R-:W-:Y:S01]  /*5210*/  FMUL R15, R15, 1.4426950216293334961 ;  /* 0x3fb8aa3b0f0f7820 */ /* 0x000fe20000400000 */
[----:B------:R-:W4:Y:S01]  /*5220*/  MUFU.EX2 R7, R7 ;  /* 0x0000000700077308 */ /* 0x000f220000000800 */
[----:B-1----:R-:W-:Y:S01]  /*5230*/  FADD R119, R4, R5 ;  /* 0x0000000504777221 */ /* 0x002fe20000000000 */
[----:B------:R-:W-:Y:S01]  /*5240*/  FMUL R16, R16, 1.4426950216293334961 ;  /* 0x3fb8aa3b10107820 */ /* 0x000fe20000400000 */
[----:B------:R-:W-:Y:S01]  /*5250*/  FMUL R17, R17, 1.4426950216293334961 ;  /* 0x3fb8aa3b11117820 */ /* 0x000fe20000400000 */
[----:B------:R-:W-:Y:S01]  /*5260*/  FMUL R18, R18, 1.4426950216293334961 ;  /* 0x3fb8aa3b12127820 */ /* 0x000fe20000400000 */
[--C-:B------:R-:W-:Y:S01]  /*5270*/  FADD R19, R19, -R116.reuse ;  /* 0x8000007413137221 */ /* 0x100fe20000000000 */
[--C-:B------:R-:W-:Y:S01]  /*5280*/  FADD R20, R20, -R116.reuse ;  /* 0x8000007414147221 */ /* 0x100fe20000000000 */
[--C-:B------:R-:W-:Y:S01]  /*5290*/  FADD R23, R23, -R116.reuse ;  /* 0x8000007417177221 */ /* 0x100fe20000000000 */
[----:B------:R-:W1:Y:S01]  /*52a0*/  MUFU.EX2 R8, R8 ;  /* 0x0000000800087308 */ /* 0x000e620000000800 */
[----:B---3--:R-:W-:Y:S01]  /*52b0*/  FADD R118, R6, R119 ;  /* 0x0000007706767221 */ /* 0x008fe20000000000 */
[----:B------:R-:W-:Y:S01]  /*52c0*/  FMUL R19, R19, 1.4426950216293334961 ;  /* 0x3fb8aa3b13137820 */ /* 0x000fe20000400000 */
[----:B------:R-:W-:Y:S01]  /*52d0*/  FMUL R20, R20, 1.4426950216293334961 ;  /* 0x3fb8aa3b14147820 */ /* 0x000fe20000400000 */
[----:B------:R-:W-:Y:S01]  /*52e0*/  FMUL R23, R23, 1.4426950216293334961 ;  /* 0x3fb8aa3b17177820 */ /* 0x000fe20000400000 */
[--C-:B------:R-:W-:Y:S01]  /*52f0*/  FADD R24, R24, -R116.reuse ;  /* 0x8000007418187221 */ /* 0x100fe20000000000 */
[--C-:B------:R-:W-:Y:S01]  /*5300*/  FADD R25, R25, -R116.reuse ;  /* 0x8000007419197221 */ /* 0x100fe20000000000 */
[--C-:B------:R-:W-:Y:S01]  /*5310*/  FADD R26, R26, -R116.reuse ;  /* 0x800000741a1a7221 */ /* 0x100fe20000000000 */
[----:B------:R-:W3:Y:S01]  /*5320*/  MUFU.EX2 R9, R9 ;  /* 0x0000000900097308 */ /* 0x000ee20000000800 */
[----:B------:R-:W-:Y:S01]  /*5330*/  FMUL R24, R24, 1.4426950216293334961 ;  /* 0x3fb8aa3b18187820 */ /* 0x000fe20000400000 */
[----:B------:R-:W-:Y:S01]  /*5340*/  FMUL R25, R25, 1.4426950216293334961 ;  /* 0x3fb8aa3b19197820 */ /* 0x000fe20000400000 */
[----:B------:R-:W-:Y:S01]  /*5350*/  FMUL R26, R26, 1.4426950216293334961 ;  /* 0x3fb8aa3b1a1a7820 */ /* 0x000fe20000400000 */
[--C-:B------:R-:W-:Y:S01]  /*5360*/  FADD R27, R27, -R116.reuse ;  /* 0x800000741b1b7221 */ /* 0x100fe20000000000 */
[--C-:B------:R-:W-:Y:S01]  /*5370*/  FADD R28, R28, -R116.reuse ;  /* 0x800000741c1c7221 */ /* 0x100fe20000000000 */
[--C-:B------:R-:W-:Y:S01]  /*5380*/  FADD R29, R29, -R116.reuse ;  /* 0x800000741d1d7221 */ /* 0x100fe20000000000 */
[--C-:B------:R-:W-:Y:S01]  /*5390*/  FADD R30, R30, -R116.reuse ;  /* 0x800000741e1e7221 */ /* 0x100fe20000000000 */
[----:B------:R-:W5:Y:S01]  /*53a0*/  MUFU.EX2 R10, R10 ;  /* 0x0000000a000a7308 */ /* 0x000f620000000800 */
[----:B------:R-:W-:Y:S01]  /*53b0*/  FMUL R27, R27, 1.4426950216293334961 ;  /* 0x3fb8aa3b1b1b7820 */ /* 0x000fe20000400000 */
[----:B------:R-:W-:Y:S01]  /*53c0*/  FMUL R28, R28, 1.4426950216293334961 ;  /* 0x3fb8aa3b1c1c7820 */ /* 0x000fe20000400000 */
[----:B------:R-:W-:Y:S01]  /*53d0*/  FMUL R29, R29, 1.4426950216293334961 ;  /* 0x3fb8aa3b1d1d7820 */ /* 0x000fe20000400000 */
[----:B------:R-:W-:Y:S01]  /*53e0*/  FMUL R30, R30, 1.4426950216293334961 ;  /* 0x3fb8aa3b1e1e7820 */ /* 0x000fe20000400000 */
[--C-:B------:R-:W-:Y:S01]  /*53f0*/  FADD R31, R31, -R116.reuse ;  /* 0x800000741f1f7221 */ /* 0x100fe20000000000 */
[--C-:B------:R-:W-:Y:S01]  /*5400*/  FADD R32, R32, -R116.reuse ;  /* 0x8000007420207221 */ /* 0x100fe20000000000 */
[--C-:B------:R-:W-:Y:S01]  /*5410*/  FADD R33, R33, -R116.reuse ;  /* 0x8000007421217221 */ /* 0x100fe20000000000 */
[----:B------:R-:W0:Y:S01]  /*5420*/  MUFU.EX2 R11, R11 ;  /* 0x0000000b000b7308 */ /* 0x000e220000000800 */
[----:B------:R-:W-:Y:S01]  /*5430*/  FMUL R31, R31, 1.4426950216293334961 ;  /* 0x3fb8aa3b1f1f7820 */ /* 0x000fe20000400000 */
[----:B------:R-:W-:Y:S01]  /*5440*/  FMUL R32, R32, 1.4426950216293334961 ;  /* 0x3fb8aa3b20207820 */ /* 0x000fe20000400000 */
[----:B------:R-:W-:Y:S01]  /*5450*/  FMUL R33, R33, 1.4426950216293334961 ;  /* 0x3fb8aa3b21217820 */ /* 0x000fe20000400000 */
[--C-:B------:R-:W-:Y:S01]  /*5460*/  FADD R34, R34, -R116.reuse ;  /* 0x8000007422227221 */ /* 0x100fe20000000000 */
[----:B------:R-:W-:-:S03]  /*5470*/  FADD R35, R35, -R116 ;  /* 0x8000007423237221 */ /* 0x000fc60000000000 */
[----:B------:R4:W-:Y:S01]  /*5480*/  MUFU.EX2 R137, R21 ;  /* 0x0000001500897308 */ /* 0x0009e20000000800 */
[----:B------:R-:W-:Y:S01]  /*5490*/  FMUL R34, R34, 1.4426950216293334961 ;  /* 0x3fb8aa3b22227820 */ /* 0x000fe20000400000 */
[----:B------:R-:W-:-:S06]  /*54a0*/  FMUL R35, R35, 1.4426950216293334961 ;  /* 0x3fb8aa3b23237820 */ /* 0x000fcc0000400000 */
[----:B------:R-:W0:Y:S01]  /*54b0*/  MUFU.EX2 R12, R12 ;  /* 0x0000000c000c7308 */ /* 0x000e220000000800 */
[----:B----4-:R-:W-:-:S07]  /*54c0*/  FADD R21, R7, R118 ;  /* 0x0000007607157221 */ /* 0x010fce0000000000 */
[----:B------:R1:W-:Y:S08]  /*54d0*/  MUFU.EX2 R139, R22 ;  /* 0x00000016008b7308 */ /* 0x0003f00000000800 */
[----:B------:R-:W4:Y:S01]  /*54e0*/  MUFU.EX2 R13, R13 ;  /* 0x0000000d000d7308 */ /* 0x000f220000000800 */
[----:B-1----:R-:W-:-:S04]  /*54f0*/  FADD R22, R8, R21 ;  /* 0x0000001508167221 */ /* 0x002fc80000000000 */
[----:B---3--:R-:W-:-:S03]  /*5500*/  FADD R21, R9, R22 ;  /* 0x0000001609157221 */ /* 0x008fc60000000000 */
[----:B------:R-:W1:Y:S01]  /*5510*/  MUFU.EX2 R14, R14 ;  /* 0x0000000e000e7308 */ /* 0x000e620000000800 */
[----:B-----5:R-:W-:-:S04]  /*5520*/  FADD R22, R10, R21 ;  /* 0x000000150a167221 */ /* 0x020fc80000000000 */
[----:B0-----:R-:W-:-:S03]  /*5530*/  FADD R21, R11, R22 ;  /* 0x000000160b157221 */ /* 0x001fc60000000000 */
[----:B------:R-:W0:Y:S01]  /*5540*/  MUFU.EX2 R15, R15 ;  /* 0x0000000f000f7308 */ /* 0x000e220000000800 */
[----:B------:R-:W-:-:S04]  /*5550*/  FADD R22, R12, R21 ;  /* 0x000000150c167221 */ /* 0x000fc80000000000 */
[----:B----4-:R-:W-:-:S03]  /*5560*/  FADD R21, R13, R22 ;  /* 0x000000160d157221 */ /* 0x010fc60000000000 */
[----:B------:R-:W3:Y:S01]  /*5570*/  MUFU.EX2 R16, R16 ;  /* 0x0000001000107308 */ /* 0x000ee20000000800 */
[----:B-1----:R-:W-:-:S07]  /*5580*/  FADD R22, R14, R21 ;  /* 0x000000150e167221 */ /* 0x002fce0000000000 */
[----:B------:R-:W1:Y:S01]  /*5590*/  MUFU.EX2 R17, R17 ;  /* 0x0000001100117308 */ /* 0x000e620000000800 */
[----:B0-----:R-:W-:-:S07]  /*55a0*/  FADD R21, R15, R22 ;  /* 0x000000160f157221 */ /* 0x001fce0000000000 */
[----:B------:R-:W0:Y:S01]  /*55b0*/  MUFU.EX2 R18, R18 ;  /* 0x0000001200127308 */ /* 0x000e220000000800 */
[----:B---3--:R-:W-:-:S07]  /*55c0*/  FADD R22, R16, R21 ;  /* 0x0000001510167221 */ /* 0x008fce0000000000 */
[----:B------:R-:W3:Y:S01]  /*55d0*/  MUFU.EX2 R19, R19 ;  /* 0x0000001300137308 */ /* 0x000ee20000000800 */
[----:B-1----:R-:W-:-:S07]  /*55e0*/  FADD R21, R17, R22 ;  /* 0x0000001611157221 */ /* 0x002fce0000000000 */
[----:B------:R-:W1:Y:S01]  /*55f0*/  MUFU.EX2 R20, R20 ;  /* 0x0000001400147308 */ /* 0x000e620000000800 */
[----:B0-----:R-:W-:-:S07]  /*5600*/  FADD R22, R18, R21 ;  /* 0x0000001512167221 */ /* 0x001fce0000000000 */
[----:B------:R-:W0:Y:S01]  /*5610*/  MUFU.EX2 R136, R23 ;  /* 0x0000001700887308 */ /* 0x000e220000000800 */
[----:B---3--:R-:W-:-:S07]  /*5620*/  FADD R21, R19, R22 ;  /* 0x0000001613157221 */ /* 0x008fce0000000000 */
[----:B------:R-:W3:Y:S01]  /*5630*/  MUFU.EX2 R141, R24 ;  /* 0x00000018008d7308 */ /* 0x000ee20000000800 */
[----:B-1----:R-:W-:Y:S01]  /*5640*/  FADD R22, R20, R21 ;  /* 0x0000001514167221 */ /* 0x002fe20000000000 */
[----:B------:R-:W-:-:S03]  /*5650*/  FADD R21, -R116, R113 ;  /* 0x0000007174157221 */ /* 0x000fc60000000100 */
[----:B------:R-:W-:Y:S01]  /*5660*/  FADD R22, R137, R22 ;  /* 0x0000001689167221 */ /* 0x000fe20000000000 */
[----:B------:R-:W-:Y:S02]  /*5670*/  FMUL R21, R21, 1.4426950216293334961 ;  /* 0x3fb8aa3b15157820 */ /* 0x000fe40000400000 */
[----:B------:R1:W4:Y:S01]  /*5680*/  MUFU.EX2 R138, R25 ;  /* 0x00000019008a7308 */ /* 0x0003220000000800 */
[----:B------:R-:W-:-:S04]  /*5690*/  FADD R22, R139, R22 ;  /* 0x000000168b167221 */ /* 0x000fc80000000000 */
[----:B0-----:R-:W-:-:S03]  /*56a0*/  FADD R22, R136, R22 ;  /* 0x0000001688167221 */ /* 0x001fc60000000000 */
[----:B------:R-:W2:Y:S01]  /*56b0*/  MUFU.EX2 R113, R21 ;  /* 0x0000001500717308 */ /* 0x000ea20000000800 */
[----:B---3--:R-:W-:Y:S01]  /*56c0*/  FADD R22, R141, R22 ;  /* 0x000000168d167221 */ /* 0x008fe20000000000 */
[----:B-1----:R-:W-:-:S06]  /*56d0*/  IMAD.WIDE R24, R109, 0x2, R102 ;  /* 0x000000026d187825 */ /* 0x002fcc00078e0266 */
[----:B------:R0:W1:Y:S01]  /*56e0*/  MUFU.EX2 R143, R26 ;  /* 0x0000001a008f7308 */ /* 0x0000620000000800 */
[----:B----4-:R-:W-:-:S07]  /*56f0*/  FADD R22, R138, R22 ;  /* 0x000000168a167221 */ /* 0x010fce0000000000 */
[----:B------:R-:W3:Y:S01]  /*5700*/  MUFU.EX2 R140, R27 ;  /* 0x0000001b008c7308 */ /* 0x000ee20000000800 */
[----:B--2---:R2:W-:Y:S01]  /*5710*/  STSM.16.M88 [R58+0x6000], R113 ;  /* 0x006000713a007844 */ /* 0x0045e20000000000 */
[----:B0-----:R-:W-:Y:S01]  /*5720*/  IMAD.U32 R26, R115, -0x80000000, RZ ;  /* 0x80000000731a7824 */ /* 0x001fe200078e00ff */
[----:B------:R-:W-:Y:S01]  /*5730*/  BAR.SYNC.DEFER_BLOCKING 0x0 ;  /* 0x0000000000007b1d */ /* 0x000fe20000010000 */
[----:B-1----:R-:W-:-:S05]  /*5740*/  FADD R22, R143, R22 ;  /* 0x000000168f167221 */ /* 0x002fca0000000000 */
[----:B------:R-:W0:Y:S01]  /*5750*/  MUFU.EX2 R145, R28 ;  /* 0x0000001c00917308 */ /* 0x000e220000000800 */
[----:B---3--:R-:W-:-:S07]  /*5760*/  FADD R22, R140, R22 ;  /* 0x000000168c167221 */ /* 0x008fce0000000000 */
[----:B------:R-:W1:Y:S08]  /*5770*/  MUFU.EX2 R142, R29 ;  /* 0x0000001d008e7308 */ /* 0x000e700000000800 */
[----:B------:R-:W3:Y:S01]  /*5780*/  MUFU.EX2 R147, R30 ;  /* 0x0000001e00937308 */ /* 0x000ee20000000800 */
[----:B0-----:R-:W-:Y:S01]  /*5790*/  FADD R22, R145, R22 ;  /* 0x0000001691167221 */ /* 0x001fe20000000000 */
[----:B------:R2:W0:Y:S01]  /*57a0*/  LDSM.16.M88 R115, [R59+UR8+0x6000] ;  /* 0x006000083b73783b */ /* 0x0004220008000000 */
[----:B------:R-:W4:Y:S05]  /*57b0*/  SYNCS.PHASECHK.TRANS64.TRYWAIT P0, [UR32], R26 ;  /* 0x0000001aff0075a7 */ /* 0x000f2a0008001120 */
[----:B------:R-:W5:Y:S01]  /*57c0*/  MUFU.EX2 R144, R31 ;  /* 0x0000001f00907308 */ /* 0x000f620000000800 */
[----:B-1----:R-:W-:-:S07]  /*57d0*/  FADD R22, R142, R22 ;  /* 0x000000168e167221 */ /* 0x002fce0000000000 */
[----:B------:R-:W1:Y:S01]  /*57e0*/  MUFU.EX2 R149, R32 ;  /* 0x0000002000957308 */ /* 0x000e620000000800 */
[----:B---3--:R-:W-:-:S07]  /*57f0*/  FADD R22, R147, R22 ;  /* 0x0000001693167221 */ /* 0x008fce0000000000 */
[----:B------:R-:W3:Y:S01]  /*5800*/  MUFU.EX2 R146, R33 ;  /* 0x0000002100927308 */ /* 0x000ee20000000800 */
[----:B-----5:R-:W-:-:S07]  /*5810*/  FADD R22, R144, R22 ;  /* 0x0000001690167221 */ /* 0x020fce0000000000 */
[----:B------:R-:W5:Y:S01]  /*5820*/  MUFU.EX2 R151, R34 ;  /* 0x0000002200977308 */ /* 0x000f620000000800 */
[----:B-1----:R-:W-:-:S07]  /*5830*/  FADD R22, R149, R22 ;  /* 0x0000001695167221 */ /* 0x002fce0000000000 */
[----:B------:R-:W1:Y:S01]  /*5840*/  MUFU.EX2 R148, R35 ;  /* 0x0000002300947308 */ /* 0x000e620000000800 */
[----:B---3--:R-:W-:-:S04]  /*5850*/  FADD R22, R146, R22 ;  /* 0x0000001692167221 */ /* 0x008fc80000000000 */
[----:B-----5:R-:W-:-:S04]  /*5860*/  FADD R22, R151, R22 ;  /* 0x0000001697167221 */ /* 0x020fc80000000000 */
[----:B-1----:R-:W-:Y:S01]  /*5870*/  FADD R124, R148, R22 ;  /* 0x00000016947c7221 */ /* 0x002fe20000000000 */
[----:B------:R-:W-:-:S04]  /*5880*/  IMAD.WIDE R22, R109, 0x2, R106 ;  /* 0x000000026d167825 */ /* 0x000fc800078e026a */
[----:B------:R2:W1:Y:S01]  /*5890*/  SHFL.BFLY PT, R125, R124, 0x10, 0x1f ;  /* 0x0e001f007c7d7f89 */ /* 0x00046200000e0000 */
[----:B0---4-:R-:W-:Y:S05]  /*58a0*/  @!P0 BRA `(.L_x_18) ;  /* 0x00000020008c8947 */ /* 0x011fea0003800000 */
.L_x_26:
[C---:B------:R-:W-:Y:S01]  /*58b0*/  IMAD.WIDE R118, R109.reuse, 0x2, R86 ;  /* 0x000000026d767825 */ /* 0x040fe200078e0256 */
[----:B------:R-:W3:Y:S03]  /*58c0*/  LDG.E.U16 R21, desc[UR30][R22.64] ;  /* 0x0000001e16157981 */ /* 0x000ee6000c1e1500 */
[C---:B------:R-:W-:Y:S01]  /*58d0*/  IMAD.WIDE R28, R109.reuse, 0x2, R98 ;  /* 0x000000026d1c7825 */ /* 0x040fe200078e0262 */
[----:B------:R0:W4:Y:S03]  /*58e0*/  LDG.E.U16 R135, desc[UR30][R118.64] ;  /* 0x0000001e76877981 */ /* 0x000126000c1e1500 */
[C---:B------:R-:W-:Y:S01]  /*58f0*/  IMAD.WIDE R32, R109.reuse, 0x2, R94 ;  /* 0x000000026d207825 */ /* 0x040fe200078e025e */
[----:B--2---:R5:W2:Y:S03]  /*5900*/  LDG.E.U16 R127, desc[UR30][R24.64] ;  /* 0x0000001e187f7981 */ /* 0x004aa6000c1e1500 */
[C---:B------:R-:W-:Y:S01]  /*5910*/  IMAD.WIDE R34, R109.reuse, 0x2, R90 ;  /* 0x000000026d227825 */ /* 0x040fe200078e025a */
[----:B------:R1:W2:Y:S03]  /*5920*/  LDG.E.U16 R129, desc[UR30][R28.64] ;  /* 0x0000001e1c817981 */ /* 0x0002a6000c1e1500 */
[C---:B------:R-:W-:Y:S01]  /*5930*/  IMAD.WIDE R120, R109.reuse, 0x2, R82 ;  /* 0x000000026d787825 */ /* 0x040fe200078e0252 */
[----:B------:R1:W2:Y:S03]  /*5940*/  LDG.E.U16 R131, desc[UR30][R32.64] ;  /* 0x0000001e20837981 */ /* 0x0002a6000c1e1500 */
[C---:B------:R-:W-:Y:S01]  /*5950*/  IMAD.WIDE R122, R109.reuse, 0x2, R76 ;  /* 0x000000026d7a7825 */ /* 0x040fe200078e024c */
[----:B------:R1:W2:Y:S03]  /*5960*/  LDG.E.U16 R133, desc[UR30][R34.64] ;  /* 0x0000001e22857981 */ /* 0x0002a6000c1e1500 */
[C---:B0-----:R-:W-:Y:S01]  /*5970*/  IMAD.WIDE R118, R109.reuse, 0x2, R78 ;  /* 0x000000026d767825 */ /* 0x041fe200078e024e */
[----:B------:R-:W2:Y:S03]  /*5980*/  LDG.E.U16 R121, desc[UR30][R120.64] ;  /* 0x0000001e78797981 */ /* 0x000ea6000c1e1500 */
[C---:B------:R-:W-:Y:S01]  /*5990*/  IMAD.WIDE R22, R109.reuse, 0x2, R104 ;  /* 0x000000026d167825 */ /* 0x040fe200078e0268 */
[----:B------:R-:W2:Y:S03]  /*59a0*/  LDG.E.U16 R123, desc[UR30][R122.64] ;  /* 0x0000001e7a7b7981 */ /* 0x000ea6000c1e1500 */
[C---:B------:R-:W-:Y:S01]  /*59b0*/  IMAD.WIDE R26, R109.reuse, 0x2, R100 ;  /* 0x000000026d1a7825 */ /* 0x040fe200078e0264 */
[----:B------:R-:W2:Y:S03]  /*59c0*/  LDG.E.U16 R126, desc[UR30][R22.64] ;  /* 0x0000001e167e7981 */ /* 0x000ea6000c1e1500 */
[C---:B------:R-:W-:Y:S01]  /*59d0*/  IMAD.WIDE R30, R109.reuse, 0x2, R96 ;  /* 0x000000026d1e7825 */ /* 0x040fe200078e0260 */
[----:B------:R-:W2:Y:S03]  /*59e0*/  LDG.E.U16 R128, desc[UR30][R26.64] ;  /* 0x0000001e1a807981 */ /* 0x000ea6000c1e1500 */
[C---:B-----5:R-:W-:Y:S01]  /*59f0*/  IMAD.WIDE R24, R109.reuse, 0x2, R92 ;  /* 0x000000026d187825 */ /* 0x060fe200078e025c */
[----:B------:R-:W5:Y:S03]  /*5a00*/  LDG.E.U16 R130, desc[UR30][R30.64] ;  /* 0x0000001e1e827981 */ /* 0x000f66000c1e1500 */
[C---:B-1----:R-:W-:Y:S01]  /*5a10*/  IMAD.WIDE R28, R109.reuse, 0x2, R88 ;  /* 0x000000026d1c7825 */ /* 0x042fe200078e0258 */
[----:B------:R-:W5:Y:S03]  /*5a20*/  LDG.E.U16 R132, desc[UR30][R24.64] ;  /* 0x0000001e18847981 */ /* 0x000f66000c1e1500 */
[C---:B------:R-:W-:Y:S01]  /*5a30*/  IMAD.WIDE R32, R109.reuse, 0x2, R84 ;  /* 0x000000026d207825 */ /* 0x040fe200078e0254 */
[----:B------:R-:W5:Y:S03]  /*5a40*/  LDG.E.U16 R120, desc[UR30][R28.64] ;  /* 0x0000001e1c787981 */ /* 0x000f66000c1e1500 */
[----:B------:R-:W-:Y:S01]  /*5a50*/  IMAD.WIDE R34, R109, 0x2, R80 ;  /* 0x000000026d227825 */ /* 0x000fe200078e0250 */
[----:B------:R-:W5:Y:S04]  /*5a60*/  LDG.E.U16 R122, desc[UR30][R32.64] ;  /* 0x0000001e207a7981 */ /* 0x000f68000c1e1500 */
[----:B------:R-:W5:Y:S04]  /*5a70*/  LDG.E.U16 R134, desc[UR30][R34.64] ;  /* 0x0000001e22867981 */ /* 0x000f68000c1e1500 */
[----:B------:R-:W5:Y:S01]  /*5a80*/  LDG.E.U16 R118, desc[UR30][R118.64] ;  /* 0x0000001e76767981 */ /* 0x000f62000c1e1500 */
        /* <DEDUP_REMOVED lines=15> */
[----:B------:R-:W-:-:S04]  /*5b80*/  F2FP.F16.F32.PACK_AB R19, R148, R151 ;  /* 0x000000979413723e */ /* 0x000fc800000000ff */
[----:B------:R-:W-:Y:S01]  /*5b90*/  STTM.16dp32bit_t0_t15.x16 tmem[UR18], R4 ;  /* 0x00000004000079ed */ /* 0x000fe20008a00012 */
[----:B------:R-:W-:Y:S01]  /*5ba0*/  STTM.16dp32bit_t16_t31.x16 tmem[UR18+0x10], R4 ;  /* 0x00001004000079ed */ /* 0x000fe20008a20012 */
[----:B------:R-:W-:Y:S01]  /*5bb0*/  ULEA UR32, UR6, UR8, 0x3 ;  /* 0x0000000806207291 */ /* 0x000fe2000f8e18ff */
[----:B------:R-:W-:-:S03]  /*5bc0*/  FADD R124, R124, R125 ;  /* 0x0000007d7c7c7221 */ /* 0x000fc60000000000 */
[----:B------:R-:W-:Y:S01]  /*5bd0*/  UIADD3 UR32, UPT, UPT, UR32, 0xa000, URZ ;  /* 0x0000a00020207890 */ /* 0x000fe2000fffe0ff */
[----:B---3--:R0:W-:Y:S04]  /*5be0*/  STS.U16 [R54+UR8+0x8000], R21 ;  /* 0x0080001536007988 */ /* 0x0081e80008000408 */
[----:B----4-:R1:W-:Y:S04]  /*5bf0*/  STS.U16 [R54+UR8+0x9400], R135 ;  /* 0x0094008736007988 */ /* 0x0103e80008000408 */
[----:B--2---:R1:W-:Y:S04]  /*5c00*/  STS.U16 [R54+UR8+0x8400], R127 ;  /* 0x0084007f36007988 */ /* 0x0043e80008000408 */
[----:B------:R1:W-:Y:S04]  /*5c10*/  STS.U16 [R54+UR8+0x8800], R129 ;  /* 0x0088008136007988 */ /* 0x0003e80008000408 */
[----:B------:R1:W-:Y:S04]  /*5c20*/  STS.U16 [R54+UR8+0x8c00], R131 ;  /* 0x008c008336007988 */ /* 0x0003e80008000408 */
[----:B------:R1:W-:Y:S04]  /*5c30*/  STS.U16 [R54+UR8+0x9000], R133 ;  /* 0x0090008536007988 */ /* 0x0003e80008000408 */
[----:B------:R1:W-:Y:S04]  /*5c40*/  STS.U16 [R54+UR8+0x9800], R121 ;  /* 0x0098007936007988 */ /* 0x0003e80008000408 */
[----:B------:R1:W-:Y:S04]  /*5c50*/  STS.U16 [R54+UR8+0x9c00], R123 ;  /* 0x009c007b36007988 */ /* 0x0003e80008000408 */
[----:B------:R1:W-:Y:S04]  /*5c60*/  STS.U16 [R55+UR8+0x8200], R126 ;  /* 0x0082007e37007988 */ /* 0x0003e80008000408 */
[----:B------:R1:W-:Y:S04]  /*5c70*/  STS.U16 [R55+UR8+0x8600], R128 ;  /* 0x0086008037007988 */ /* 0x0003e80008000408 */
[----:B-----5:R1:W-:Y:S04]  /*5c80*/  STS.U16 [R55+UR8+0x8a00], R130 ;  /* 0x008a008237007988 */ /* 0x0203e80008000408 */
[----:B------:R1:W-:Y:S04]  /*5c90*/  STS.U16 [R55+UR8+0x8e00], R132 ;  /* 0x008e008437007988 */ /* 0x0003e80008000408 */
[----:B------:R1:W-:Y:S04]  /*5ca0*/  STS.U16 [R55+UR8+0x9200], R120 ;  /* 0x0092007837007988 */ /* 0x0003e80008000408 */
[----:B------:R1:W-:Y:S04]  /*5cb0*/  STS.U16 [R55+UR8+0x9600], R122 ;  /* 0x0096007a37007988 */ /* 0x0003e80008000408 */
[----:B------:R1:W-:Y:S04]  /*5cc0*/  STS.U16 [R55+UR8+0x9a00], R134 ;  /* 0x009a008637007988 */ /* 0x0003e80008000408 */
[----:B------:R1:W-:Y:S01]  /*5cd0*/  STS.U16 [R55+UR8+0x9e00], R118 ;  /* 0x009e007637007988 */ /* 0x0003e20008000408 */
[----:B------:R-:W2:Y:S02]  /*5ce0*/  FENCE.VIEW.ASYNC.T ;  /* 0x00000000000073c6 */ /* 0x000ea40000000200 */
[----:B--2---:R-:W-:Y:S06]  /*5cf0*/  BAR.SYNC.DEFER_BLOCKING 0x0 ;  /* 0x0000000000007b1d */ /* 0x004fec0000010000 */
[----:B0-----:R-:W0:Y:S01]  /*5d00*/  LDTM.x32 R4, tmem[UR12] ;  /* 0x0000000c000479ee */ /* 0x001e2200082c0000 */
[----:B------:R-:W-:Y:S01]  /*5d10*/  NOP ;  /* 0x0000000000007918 */ /* 0x000fe20000000000 */
[C---:B0-----:R-:W-:Y:S01]  /*5d20*/  FMUL R4, R115.reuse, R4 ;  /* 0x0000000473047220 */ /* 0x041fe20000400000 */
        /* <DEDUP_REMOVED lines=31> */
[----:B------:R1:W-:Y:S01]  /*5f20*/  STTM.x32 tmem[UR12], R4 ;  /* 0x00000004000079ed */ /* 0x0003e200082c000c */
[----:B------:R-:W0:Y:S02]  /*5f30*/  FENCE.VIEW.ASYNC.T ;  /* 0x00000000000073c6 */ /* 0x000e240000000200 */
[----:B0-----:R-:W-:Y:S06]  /*5f40*/  BAR.SYNC.DEFER_BLOCKING 0x0 ;  /* 0x0000000000007b1d */ /* 0x001fec0000010000 */
[----:B------:R0:W-:Y:S06]  /*5f50*/  MEMBAR.ALL.CTA ;  /* 0x0000000000007992 */ /* 0x0001ec0000008000 */
[----:B0-----:R-:W0:Y:S01]  /*5f60*/  FENCE.VIEW.ASYNC.S ;  /* 0x00000000000073c6 */ /* 0x001e220000000000 */
[----:B------:R-:W-:Y:S01]  /*5f70*/  IMAD.MOV.U32 R115, RZ, RZ, R110 ;  /* 0x000000ffff737224 */ /* 0x000fe200078e006e */
[----:B0-----:R-:W-:Y:S06]  /*5f80*/  BAR.SYNC.DEFER_BLOCKING 0x0 ;  /* 0x0000000000007b1d */ /* 0x001fec0000010000 */
[----:B------:R-:W-:Y:S05]  /*5f90*/  BRA.U UP1, `(.L_x_19) ;  /* 0x0000000101547547 */ /* 0x000fea000b800000 */
[----:B------:R-:W-:Y:S02]  /*5fa0*/  UIADD3 UR21, UPT, UPT, UR9, 0x88, URZ ;  /* 0x0000008809157890 */ /* 0x000fe4000fffe0ff */
[----:B------:R-:W-:Y:S02]  /*5fb0*/  UIADD3 UR23, UPT, UPT, UR9, 0x90, URZ ;  /* 0x0000009009177890 */ /* 0x000fe4000fffe0ff */
        /* <DEDUP_REMOVED lines=9> */
[----:B------:R-:W-:Y:S01]  /*6050*/  UMOV UR5, URZ ;  /* 0x000000ff00057c82 */ /* 0x000fe20008000000 */
[----:B------:R0:W-:Y:S01]  /*6060*/  UTCHMMA tmem[UR13], gdesc[UR24], tmem[UR9], tmem[UR26], idesc[UR27], UPT ;  /* 0x00ff1a180d0079ea */ /* 0x0001e2000b800009 */
[----:B------:R-:W-:Y:S01]  /*6070*/  UMOV UR52, 0x0 ;  /* 0x0000000000347882 */ /* 0x000fe20000000000 */
[----:B------:R-:W-:Y:S01]  /*6080*/  UMOV UR53, 0x8100010 ;  /* 0x0810001000357882 */ /* 0x000fe20000000000 */
[----:B------:R0:W-:Y:S01]  /*6090*/  UTCHMMA tmem[UR21], gdesc[UR36], tmem[UR9], tmem[UR28], idesc[UR29], UPT ;  /* 0x00ff1c24150079ea */ /* 0x0001e2000b800009 */
[----:B------:R-:W-:Y:S01]  /*60a0*/  UMOV UR4, UR4 ;  /* 0x0000000400047c82 */ /* 0x000fe20008000000 */
[----:B------:R0:W-:Y:S01]  /*60b0*/  UTCHMMA tmem[UR23], gdesc[UR44], tmem[UR9], tmem[UR48], idesc[UR49], UPT ;  /* 0x00ff302c170079ea */ /* 0x0001e2000b800009 */
[----:B------:R0:W-:Y:S01]  /*60c0*/  UTCHMMA tmem[UR50], gdesc[UR46], tmem[UR9], tmem[UR52], idesc[UR53], UPT ;  /* 0x00ff342e320079ea */ /* 0x0001e2000b800009 */
[----:B------:R0:W-:Y:S01]  /*60d0*/  UTCBAR [UR4], URZ ;  /* 0x000000ff040073e9 */ /* 0x0001e200080000ff */
[----:B------:R-:W-:Y:S01]  /*60e0*/  NOP ;  /* 0x0000000000007918 */ /* 0x000fe20000000000 */
.L_x_19:
[----:B------:R-:W-:Y:S01]  /*60f0*/  IADD3 R112, P0, PT, R112, 0x40, RZ ;  /* 0x0000004070707810 */ /* 0x000fe20007f1e0ff */
[----:B------:R-:W-:Y:S01]  /*6100*/  UIADD3 UR6, UPT, UPT, UR6, 0x1, URZ ;  /* 0x0000000106067890 */ /* 0x000fe2000fffe0ff */
[----:B------:R-:W-:Y:S02]  /*6110*/  VIADD R109, R109, UR19 ;  /* 0x000000136d6d7c36 */ /* 0x000fe40008000000 */
[----:B------:R-:W-:Y:S01]  /*6120*/  FFMA R108, R113, R108, R124 ;  /* 0x0000006c716c7223 */ /* 0x000fe2000000007c */
[----:B------:R-:W-:Y:S01]  /*6130*/  IMAD.IADD R111, R114, 0x1, R111 ;  /* 0x00000001726f7824 */ /* 0x000fe200078e026f */
[----:B------:R-:W-:Y:S01]  /*6140*/  UISETP.GT.AND UP2, UPT, UR6, 0x1, UPT ;  /* 0x000000010600788c */ /* 0x000fe2000bf44270 */
[----:B------:R-:W-:Y:S01]  /*6150*/  IMAD.X R117, RZ, RZ, R117, P0 ;  /* 0x000000ffff757224 */ /* 0x000fe200000e0675 */
[----:B------:R-:W-:Y:S01]  /*6160*/  ISETP.GE.U32.AND P0, PT, R112, R37, PT ;  /* 0x000000257000720c */ /* 0x000fe20003f06070 */
[----:B------:R-:W-:Y:S01]  /*6170*/  IMAD.MOV.U32 R113, RZ, RZ, R116 ;  /* 0x000000ffff717224 */ /* 0x000fe200078e0074 */
[----:B0-----:R-:W-:-:S02]  /*6180*/  USEL UR4, URZ, 0x1, !UP2 ;  /* 0x00000001ff047887 */ /* 0x001fc4000d000000 */
[----:B------:R-:W-:Y:S01]  /*6190*/  ISETP.GE.U32.AND.EX P0, PT, R117, RZ, PT, P0 ;  /* 0x000000ff7500720c */ /* 0x000fe20003f06100 */
[----:B------:R-:W-:-:S03]  /*61a0*/  USEL UR6, UR6, URZ, !UP2 ;  /* 0x000000ff06067287 */ /* 0x000fc6000d000000 */
[----:B------:R-:W-:-:S09]  /*61b0*/  LOP3.LUT R110, R110, UR4, RZ, 0x3c, !PT ;  /* 0x000000046e6e7c12 */ /* 0x000fd2000f8e3cff */
[----:B------:R-:W-:Y:S05]  /*61c0*/  @!P0 BRA `(.L_x_20) ;  /* 0xffffffdc00288947 */ /* 0x000fea000383ffff */
[----:B------:R-:W-:Y:S01]  /*61d0*/  ISETP.GE.AND P0, PT, R36, 0x1, PT ;  /* 0x000000012400780c */ /* 0x000fe20003f06270 */
[----:B------:R-:W-:-:S12]  /*61e0*/  IMAD.MOV.U32 R113, RZ, RZ, R116 ;  /* 0x000000ffff717224 */ /* 0x000fd800078e0074 */
[----:B------:R-:W-:Y:S05]  /*61f0*/  @!P0 BRA `(.L_x_15) ;  /* 0x0000000000108947 */ /* 0x000fea0003800000 */
[----:B-1----:R-:W-:-:S04]  /*6200*/  IMAD.U32 R4, R115, -0x80000000, RZ ;  /* 0x8000000073047824 */ /* 0x002fc800078e00ff */
[----:B------:R-:W0:Y:S02]  /*6210*/  SYNCS.PHASECHK.TRANS64.TRYWAIT P0, [UR32], R4 ;  /* 0x00000004ff0075a7 */ /* 0x000e240008001120 */
[----:B0-----:R-:W-:Y:S05]  /*6220*/  @!P0 BRA `(.L_x_21) ;  /* 0x0000001800388947 */ /* 0x001fea0003800000 */
.L_x_27:
[----:B------:R-:W-:-:S07]  /*6230*/  IMAD.MOV.U32 R113, RZ, RZ, R116 ;  /* 0x000000ffff717224 */ /* 0x000fce00078e0074 */
.L_x_15:
[----:B------:R-:W-:Y:S01]  /*6240*/  BAR.SYNC.DEFER_BLOCKING 0x0 ;  /* 0x0000000000007b1d */ /* 0x000fe20000010000 */
[----:B------:R-:W-:Y:S02]  /*6250*/  FSETP.GEU.AND P2, PT, R108, 1.175494350822287508e-38, PT ;  /* 0x008000006c00780b */ /* 0x000fe40003f4e000 */
[C---:B------:R-:W-:Y:S02]  /*6260*/  LOP3.LUT R40, R0.reuse, 0x80, RZ, 0xc0, !PT ;  /* 0x0000008000287812 */ /* 0x040fe400078ec0ff */
[----:B------:R-:W-:Y:S01]  /*6270*/  LOP3.LUT R43, R0, 0x7f, RZ, 0xc0, !PT ;  /* 0x0000007f002b7812 */ /* 0x000fe200078ec0ff */
[----:B------:R-:W0:Y:S01]  /*6280*/  LDCU.64 UR4, c[0x0][0x3e0] ;  /* 0x00007c00ff0477ac */ /* 0x000e220008000a00 */
[----:B------:R-:W-:Y:S01]  /*6290*/  LEA R40, R40, UR8, 0x5 ;  /* 0x0000000828287c11 */ /* 0x000fe2000f8e28ff */
[----:B-1----:R-:W1:Y:S01]  /*62a0*/  LDC.64 R54, c[0x0][0x398] ;  /* 0x0000e600ff367b82 */ /* 0x002e620000000a00 */
[----:B------:R-:W-:Y:S02]  /*62b0*/  SHF.R.U32.HI R0, RZ, 0x7, R0 ;  /* 0x00000007ff007819 */ /* 0x000fe40000011600 */
[----:B------:R-:W-:Y:S01]  /*62c0*/  LEA R56, R3, UR8, 0x4 ;  /* 0x0000000803387c11 */ /* 0x000fe2000f8e20ff */
[----:B------:R-:W-:-:S04]  /*62d0*/  IMAD R48, R43, 0x10, R40 ;  /* 0x000000102b307824 */ /* 0x000fc800078e0228 */
[----:B------:R-:W3:Y:S01]  /*62e0*/  LDC R50, c[0x0][0x3e8] ;  /* 0x0000fa00ff327b82 */ /* 0x000ee20000000800 */
[----:B------:R-:W4:Y:S07]  /*62f0*/  @!P6 SYNCS.CCTL.IV [UR8+0xa000] ;  /* 0x00a00000ff00e9b1 */ /* 0x000f2e0008000008 */
[----:B----4-:R-:W-:Y:S01]  /*6300*/  BAR.SYNC.DEFER_BLOCKING 0x0 ;  /* 0x0000000000007b1d */ /* 0x010fe20000010000 */
[----:B0-----:R-:W-:-:S05]  /*6310*/  UIMAD UR4, UR7, UR4, URZ ;  /* 0x00000004070472a4 */ /* 0x001fca000f8e02ff */
[----:B------:R-:W0:Y:S02]  /*6320*/  @!P6 SYNCS.CCTL.IV [UR8+0xa008] ;  /* 0x00a00800ff00e9b1 */ /* 0x000e240008000008 */
[----:B0-----:R0:W-:Y:S01]  /*6330*/  STSM.16.M88 [R58], R108 ;  /* 0x0000006c3a007844 */ /* 0x0011e20000000000 */
[----:B------:R-:W-:Y:S01]  /*6340*/  BAR.SYNC.DEFER_BLOCKING 0x0 ;  /* 0x0000000000007b1d */ /* 0x000fe20000010000 */
[----:B0-----:R-:W-:-:S05]  /*6350*/  @!P2 FMUL R108, R108, 8388608 ;  /* 0x4b0000006c6ca820 */ /* 0x001fca0000400000 */
[----:B--2---:R-:W0:Y:S01]  /*6360*/  LDTM.x32 R4, tmem[UR12] ;  /* 0x0000000c000479ee */ /* 0x004e2200082c0000 */
[C---:B------:R-:W-:Y:S01]  /*6370*/  VIADD R37, R108.reuse, 0xc0cafb0d ;  /* 0xc0cafb0d6c257836 */ /* 0x040fe20000000000 */
[----:B------:R-:W-:-:S04]  /*6380*/  FSETP.NEU.AND P3, PT, R108, RZ, PT ;  /* 0x000000ff6c00720b */ /* 0x000fc80003f6d000 */
[----:B------:R-:W-:-:S04]  /*6390*/  LOP3.LUT R37, R37, 0xff800000, RZ, 0xc0, !PT ;  /* 0xff80000025257812 */ /* 0x000fc800078ec0ff */
[----:B------:R-:W-:Y:S01]  /*63a0*/  I2FP.F32.S32 R39, R37 ;  /* 0x0000002500277245 */ /* 0x000fe20000201400 */
[----:B------:R-:W-:Y:S01]  /*63b0*/  IMAD.IADD R37, R108, 0x1, -R37 ;  /* 0x000000016c257824 */ /* 0x000fe200078e0a25 */
[----:B------:R-:W2:Y:S03]  /*63c0*/  LDSM.16.M88 R36, [R59+UR8] ;  /* 0x000000083b24783b */ /* 0x000ea60008000000 */
[----:B------:R-:W-:Y:S01]  /*63d0*/  FADD R37, R37, -1 ;  /* 0xbf80000025257421 */ /* 0x000fe20000000000 */
[----:B------:R-:W-:Y:S01]  /*63e0*/  NOP ;  /* 0x0000000000007918 */ /* 0x000fe20000000000 */
[----:B0-----:R-:W-:Y:S01]  /*63f0*/  BAR.SYNC.DEFER_BLOCKING 0x0 ;  /* 0x0000000000007b1d */ /* 0x001fe20000010000 */
[C---:B--2---:R-:W-:Y:S02]  /*6400*/  FSETP.GT.AND P0, PT, |R36|.reuse, 8.50705917302346158658e+37, PT ;  /* 0x7e8000002400780b */ /* 0x044fe40003f04200 */
[----:B------:R-:W-:-:S11]  /*6410*/  FSETP.GEU.AND P1, PT, |R36|, 1.175494350822287508e-38, PT ;  /* 0x008000002400780b */ /* 0x000fd60003f2e200 */
[----:B------:R-:W-:Y:S01]  /*6420*/  @P0 FMUL R36, R36, 0.25 ;  /* 0x3e80000024240820 */ /* 0x000fe20000400000 */
[----:B------:R-:W-:Y:S01]  /*6430*/  @P0 FMUL R4, R4, 0.25 ;  /* 0x3e80000004040820 */ /* 0x000fe20000400000 */
[----:B------:R-:W-:Y:S01]  /*6440*/  @P0 FMUL R6, R6, 0.25 ;  /* 0x3e80000006060820 */ /* 0x000fe20000400000 */
[----:B------:R-:W-:Y:S01]  /*6450*/  @P0 FMUL R7, R7, 0.25 ;  /* 0x3e80000007070820 */ /* 0x000fe20000400000 */
[----:B------:R-:W-:Y:S01]  /*6460*/  @!P1 FMUL R36, R36, 16777216 ;  /* 0x4b80000024249820 */ /* 0x000fe20000400000 */
[----:B------:R-:W-:Y:S01]  /*6470*/  @!P1 FMUL R4, R4, 16777216 ;  /* 0x4b80000004049820 */ /* 0x000fe20000400000 */
[----:B------:R-:W-:Y:S01]  /*6480*/  @!P1 FMUL R6, R6, 16777216 ;  /* 0x4b80000006069820 */ /* 0x000fe20000400000 */
[----:B------:R-:W-:Y:S01]  /*6490*/  @P0 FMUL R5, R5, 0.25 ;  /* 0x3e80000005050820 */ /* 0x000fe20000400000 */
[----:B------:R-:W0:Y:S01]  /*64a0*/  MUFU.RCP R38, R36 ;  /* 0x0000002400267308 */ /* 0x000e220000001000 */
[----:B------:R-:W-:Y:S01]  /*64b0*/  @P0 FMUL R8, R8, 0.25 ;  /* 0x3e80000008080820 */ /* 0x000fe20000400000 */
[----:B------:R-:W-:Y:S01]  /*64c0*/  @P0 FMUL R10, R10, 0.25 ;  /* 0x3e8000000a0a0820 */ /* 0x000fe20000400000 */
[----:B------:R-:W-:Y:S01]  /*64d0*/  @!P1 FMUL R7, R7, 16777216 ;  /* 0x4b80000007079820 */ /* 0x000fe20000400000 */
[----:B------:R-:W-:Y:S01]  /*64e0*/  @!P1 FMUL R5, R5, 16777216 ;  /* 0x4b80000005059820 */ /* 0x000fe20000400000 */
[----:B------:R-:W-:Y:S01]  /*64f0*/  @!P1 FMUL R8, R8, 16777216 ;  /* 0x4b80000008089820 */ /* 0x000fe20000400000 */
[----:B------:R-:W-:Y:S01]  /*6500*/  @!P1 FMUL R10, R10, 16777216 ;  /* 0x4b8000000a0a9820 */ /* 0x000fe20000400000 */
[----:B------:R-:W-:Y:S01]  /*6510*/  @P0 FMUL R11, R11, 0.25 ;  /* 0x3e8000000b0b0820 */ /* 0x000fe20000400000 */
        /* <DEDUP_REMOVED lines=9> */
[C---:B0-----:R-:W-:Y:S01]  /*65b0*/  FMUL R4, R38.reuse, R4 ;  /* 0x0000000426047220 */ /* 0x041fe20000400000 */
[C---:B------:R-:W-:Y:S01]  /*65c0*/  FMUL R41, R38.reuse, R6 ;  /* 0x0000000626297220 */ /* 0x040fe20000400000 */
[C---:B------:R-:W-:Y:S01]  /*65d0*/  FMUL R6, R38.reuse, R7 ;  /* 0x0000000726067220 */ /* 0x040fe20000400000 */
[C---:B------:R-:W-:Y:S01]  /*65e0*/  FMUL R5, R38.reuse, R5 ;  /* 0x0000000526057220 */ /* 0x040fe20000400000 */
[C---:B------:R-:W-:Y:S01]  /*65f0*/  FMUL R8, R38.reuse, R8 ;  /* 0x0000000826087220 */ /* 0x040fe20000400000 */
[----:B------:R-:W-:Y:S01]  /*6600*/  FMUL R7, R38, R10 ;  /* 0x0000000a26077220 */ /* 0x000fe20000400000 */
[----:B------:R-:W-:Y:S01]  /*6610*/  F2FP.F16.F32.PACK_AB R40, R41, R4 ;  /* 0x000000042928723e */ /* 0x000fe200000000ff */
[----:B------:R-:W-:-:S02]  /*6620*/  IMAD.MOV.U32 R4, RZ, RZ, 0x3dc6b27f ;  /* 0x3dc6b27fff047424 */ /* 0x000fc400078e00ff */
[----:B------:R-:W-:Y:S01]  /*6630*/  @!P1 FMUL R11, R11, 16777216 ;  /* 0x4b8000000b0b9820 */ /* 0x000fe20000400000 */
[----:B------:R-:W-:Y:S01]  /*6640*/  @!P1 FMUL R9, R9, 16777216 ;  /* 0x4b80000009099820 */ /* 0x000fe20000400000 */
[----:B------:R-:W-:Y:S01]  /*6650*/  @!P1 FMUL R12, R12, 16777216 ;  /* 0x4b8000000c0c9820 */ /* 0x000fe20000400000 */
[----:B------:R-:W-:Y:S01]  /*6660*/  FFMA.FTZ R4, R37, R4, -0.16845393180847167969 ;  /* 0xbe2c7f3025047423 */ /* 0x000fe20000010004 */
[----:B------:R-:W-:Y:S01]  /*6670*/  @!P1 FMUL R14, R14, 16777216 ;  /* 0x4b8000000e0e9820 */ /* 0x000fe20000400000 */
[----:B------:R-:W-:Y:S01]  /*6680*/  @!P1 FMUL R13, R13, 16777216 ;  /* 0x4b8000000d0d9820 */ /* 0x000fe20000400000 */
[----:B------:R-:W-:Y:S01]  /*6690*/  @!P1 FMUL R15, R15, 16777216 ;  /* 0x4b8000000f0f9820 */ /* 0x000fe20000400000 */
[----:B------:R-:W-:Y:S01]  /*66a0*/  FFMA.FTZ R4, R37, R4, 0.1716887056827545166 ;  /* 0x3e2fcf2a25047423 */ /* 0x000fe20000010004 */
[----:B------:R-:W-:Y:S01]  /*66b0*/  @!P1 FMUL R16, R16, 16777216 ;  /* 0x4b80000010109820 */ /* 0x000fe20000400000 */
[----:B------:R-:W-:Y:S01]  /*66c0*/  @!P1 FMUL R17, R17, 16777216 ;  /* 0x4b80000011119820 */ /* 0x000fe20000400000 */
[----:B------:R-:W-:Y:S01]  /*66d0*/  @!P1 FMUL R18, R18, 16777216 ;  /* 0x4b80000012129820 */ /* 0x000fe20000400000 */
[----:B------:R-:W-:Y:S01]  /*66e0*/  FFMA.FTZ R4, R37, R4, -0.17900948226451873779 ;  /* 0xbe374e4325047423 */ /* 0x000fe20000010004 */
[----:B------:R-:W-:Y:S01]  /*66f0*/  @!P1 FMUL R19, R19, 16777216 ;  /* 0x4b80000013139820 */ /* 0x000fe20000400000 */
[----:B------:R-:W-:Y:S01]  /*6700*/  FMUL R10, R38, R11 ;  /* 0x0000000b260a7220 */ /* 0x000fe20000400000 */
[----:B------:R-:W-:Y:S01]  /*6710*/  F2FP.F16.F32.PACK_AB R44, R6, R5 ;  /* 0x00000005062c723e */ /* 0x000fe200000000ff */
[----:B------:R-:W-:Y:S01]  /*6720*/  FFMA.FTZ R4, R37, R4, 0.20512372255325317383 ;  /* 0x3e520bf425047423 */ /* 0x000fe20000010004 */
[----:B------:R-:W-:Y:S01]  /*6730*/  F2FP.F16.F32.PACK_AB R41, R7, R8 ;  /* 0x000000080729723e */ /* 0x000fe200000000ff */
[C---:B------:R-:W-:Y:S01]  /*6740*/  FMUL R9, R38.reuse, R9 ;  /* 0x0000000926097220 */ /* 0x040fe20000400000 */
[C---:B------:R-:W-:Y:S01]  /*6750*/  FMUL R12, R38.reuse, R12 ;  /* 0x0000000c260c7220 */ /* 0x040fe20000400000 */
[C---:B------:R-:W-:Y:S01]  /*6760*/  FFMA.FTZ R4, R37.reuse, R4, -0.24046532809734344482 ;  /* 0xbe763c8b25047423 */ /* 0x040fe20000010004 */
[C---:B------:R-:W-:Y:S01]  /*6770*/  FMUL R11, R38.reuse, R14 ;  /* 0x0000000e260b7220 */ /* 0x040fe20000400000 */
[C---:B------:R-:W-:Y:S01]  /*6780*/  FMUL R13, R38.reuse, R13 ;  /* 0x0000000d260d7220 */ /* 0x040fe20000400000 */
[C---:B------:R-:W-:Y:S01]  /*6790*/  FMUL R6, R38.reuse, R15 ;  /* 0x0000000f26067220 */ /* 0x040fe20000400000 */
[C---:B------:R-:W-:Y:S01]  /*67a0*/  FFMA.FTZ R4, R37.reuse, R4, 0.28857114911079406738 ;  /* 0x3e93bf9925047423 */ /* 0x040fe20000010004 */
[C---:B------:R-:W-:Y:S01]  /*67b0*/  FMUL R16, R38.reuse, R16 ;  /* 0x0000001026107220 */ /* 0x040fe20000400000 */
[C---:B------:R-:W-:Y:S01]  /*67c0*/  FMUL R17, R38.reuse, R17 ;  /* 0x0000001126117220 */ /* 0x040fe20000400000 */
[C---:B------:R-:W-:Y:S01]  /*67d0*/  FMUL R5, R38.reuse, R18 ;  /* 0x0000001226057220 */ /* 0x040fe20000400000 */
[C---:B------:R-:W-:Y:S01]  /*67e0*/  FFMA.FTZ R4, R37.reuse, R4, -0.36067417263984680176 ;  /* 0xbeb8aa4925047423 */ /* 0x040fe20000010004 */
[----:B------:R-:W-:Y:S01]  /*67f0*/  FMUL R8, R38, R19 ;  /* 0x0000001326087220 */ /* 0x000fe20000400000 */
[----:B------:R-:W-:Y:S01]  /*6800*/  FSEL R36, RZ, -23, P2 ;  /* 0xc1b80000ff247808 */ /* 0x000fe20001000000 */
[----:B------:R-:W-:Y:S01]  /*6810*/  @P0 FMUL R20, R20, 0.25 ;  /* 0x3e80000014140820 */ /* 0x000fe20000400000 */
[----:B------:R-:W-:Y:S01]  /*6820*/  FFMA.FTZ R4, R37, R4, 0.48089820146560668945 ;  /* 0x3ef6384a25047423 */ /* 0x000fe20000010004 */
[----:B------:R-:W-:Y:S01]  /*6830*/  F2FP.F16.F32.PACK_AB R45, R10, R9 ;  /* 0x000000090a2d723e */ /* 0x000fe200000000ff */
[----:B------:R-:W-:Y:S01]  /*6840*/  @P0 FMUL R21, R21, 0.25 ;  /* 0x3e80000015150820 */ /* 0x000fe20000400000 */
[----:B------:R-:W-:Y:S01]  /*6850*/  F2FP.F16.F32.PACK_AB R42, R11, R12 ;  /* 0x0000000c0b2a723e */ /* 0x000fe200000000ff */
[----:B------:R-:W-:Y:S01]  /*6860*/  FFMA.FTZ R4, R37, R4, -0.72134751081466674805 ;  /* 0xbf38aa3b25047423 */ /* 0x000fe20000010004 */
[----:B------:R-:W-:Y:S01]  /*6870*/  ISETP.GE.U32.AND P2, PT, R108, 0x7f800000, PT ;  /* 0x7f8000006c00780c */ /* 0x000fe20003f46070 */
[----:B------:R-:W-:Y:S01]  /*6880*/  FFMA.FTZ R36, R39, 1.1920928955078125e-07, R36 ;  /* 0x3400000027247823 */ /* 0x000fe20000010024 */
[----:B------:R-:W-:Y:S01]  /*6890*/  F2FP.F16.F32.PACK_AB R46, R6, R13 ;  /* 0x0000000d062e723e */ /* 0x000fe200000000ff */
[----:B------:R-:W-:Y:S01]  /*68a0*/  FMUL R4, R37, R4 ;  /* 0x0000000425047220 */ /* 0x000fe20000400000 */
[----:B------:R-:W-:Y:S01]  /*68b0*/  F2FP.F16.F32.PACK_AB R43, R5, R16 ;  /* 0x00000010052b723e */ /* 0x000fe200000000ff */
[----:B------:R-:W-:Y:S01]  /*68c0*/  @P0 FMUL R22, R22, 0.25 ;  /* 0x3e80000016160820 */ /* 0x000fe20000400000 */
[----:B------:R-:W-:Y:S01]  /*68d0*/  F2FP.F16.F32.PACK_AB R47, R8, R17 ;  /* 0x00000011082f723e */ /* 0x000fe200000000ff */
[----:B------:R-:W-:Y:S01]  /*68e0*/  FMUL R4, R37, R4 ;  /* 0x0000000425047220 */ /* 0x000fe20000400000 */
[----:B------:R-:W-:Y:S01]  /*68f0*/  @P0 FMUL R23, R23, 0.25 ;  /* 0x3e80000017170820 */ /* 0x000fe20000400000 */
[----:B------:R0:W-:Y:S01]  /*6900*/  STS.128 [R48], R40 ;  /* 0x0000002830007388 */ /* 0x0001e20000000c00 */
[----:B------:R-:W-:Y:S01]  /*6910*/  @P0 FMUL R24, R24, 0.25 ;  /* 0x3e80000018180820 */ /* 0x000fe20000400000 */
[----:B------:R-:W-:Y:S01]  /*6920*/  FFMA.FTZ R37, R37, 1.4426950216293334961, R4 ;  /* 0x3fb8aa3b25257823 */ /* 0x000fe20000010004 */
[----:B------:R-:W-:Y:S01]  /*6930*/  IMAD R4, R2, UR5, RZ ;  /* 0x0000000502047c24 */ /* 0x000fe2000f8e02ff */
[----:B------:R2:W-:Y:S01]  /*6940*/  STS.128 [R48+0x800], R44 ;  /* 0x0008002c30007388 */ /* 0x0005e20000000c00 */
[----:B------:R-:W-:-:S02]  /*6950*/  @P2 IMAD.MOV.U32 R7, RZ, RZ, 0x7f800000 ;  /* 0x7f800000ff072424 */ /* 0x000fc400078e00ff */
[----:B------:R-:W-:Y:S01]  /*6960*/  FADD R36, R36, R37 ;  /* 0x0000002524247221 */ /* 0x000fe20000000000 */
[----:B------:R-:W-:Y:S01]  /*6970*/  USHF.L.U32 UR5, UR4, 0x1, URZ ;  /* 0x0000000104057899 */ /* 0x000fe200080006ff */
[----:B------:R-:W-:Y:S01]  /*6980*/  BAR.SYNC.DEFER_BLOCKING 0x0 ;  /* 0x0000000000007b1d */ /* 0x000fe20000010000 */
[----:B------:R-:W-:Y:S01]  /*6990*/  @P0 FMUL R26, R26, 0.25 ;  /* 0x3e8000001a1a0820 */ /* 0x000fe20000400000 */
[----:B------:R-:W-:Y:S02]  /*69a0*/  IMAD.SHL.U32 R5, R4, 0x2, RZ ;  /* 0x0000000204057824 */ /* 0x000fe400078e00ff */
[----:B------:R-:W-:Y:S01]  /*69b0*/  @P2 FFMA.FTZ R36, R108, R7, +INF ;  /* 0x7f8000006c242423 */ /* 0x000fe20000010007 */
[----:B------:R-:W-:Y:S01]  /*69c0*/  SGXT.U32 R7, R0, 0x1 ;  /* 0x000000010007781a */ /* 0x000fe20000000000 */
[----:B------:R-:W-:Y:S01]  /*69d0*/  @!P1 FMUL R20, R20, 16777216 ;  /* 0x4b80000014149820 */ /* 0x000fe20000400000 */
[----:B------:R-:W-:Y:S01]  /*69e0*/  @!P1 FMUL R21, R21, 16777216 ;  /* 0x4b80000015159820 */ /* 0x000fe20000400000 */
[----:B------:R-:W-:Y:S01]  /*69f0*/  @!P1 FMUL R22, R22, 16777216 ;  /* 0x4b80000016169820 */ /* 0x000fe20000400000 */
[----:B------:R-:W-:Y:S01]  /*6a00*/  @!P1 FMUL R23, R23, 16777216 ;  /* 0x4b80000017179820 */ /* 0x000fe20000400000 */
[----:B------:R-:W-:Y:S01]  /*6a10*/  @!P1 FMUL R24, R24, 16777216 ;  /* 0x4b80000018189820 */ /* 0x000fe20000400000 */
[----:B------:R-:W-:Y:S01]  /*6a20*/  @!P1 FMUL R26, R26, 16777216 ;  /* 0x4b8000001a1a9820 */ /* 0x000fe20000400000 */
[----:B-1----:R-:W-:Y:S01]  /*6a30*/  IADD3 R54, P2, P4, R5, UR5, R54 ;  /* 0x0000000505367c10 */ /* 0x002fe2000fc5e036 */
[----:B------:R-:W-:Y:S01]  /*6a40*/  UIMAD.WIDE UR4, UR4, 0x2, URZ ;  /* 0x00000002040478a5 */ /* 0x000fe2000f8e02ff */
[----:B---3--:R-:W-:-:S02]  /*6a50*/  IMAD R0, R7, R50, RZ ;  /* 0x0000003207007224 */ /* 0x008fc400078e02ff */
[----:B------:R-:W-:Y:S01]  /*6a60*/  FMUL R20, R38, R20 ;  /* 0x0000001426147220 */ /* 0x000fe20000400000 */
[----:B------:R-:W-:-:S04]  /*6a70*/  IMAD.HI R4, R4, 0x2, RZ ;  /* 0x0000000204047827 */ /* 0x000fc800078e02ff */
[C---:B------:R-:W-:Y:S01]  /*6a80*/  FMUL R21, R38.reuse, R21 ;  /* 0x0000001526157220 */ /* 0x040fe20000400000 */
[C---:B------:R-:W-:Y:S01]  /*6a90*/  FMUL R5, R38.reuse, R22 ;  /* 0x0000001626057220 */ /* 0x040fe20000400000 */
[C---:B------:R-:W-:Y:S01]  /*6aa0*/  FMUL R6, R38.reuse, R23 ;  /* 0x0000001726067220 */ /* 0x040fe20000400000 */
[C---:B------:R-:W-:Y:S01]  /*6ab0*/  FMUL R24, R38.reuse, R24 ;  /* 0x0000001826187220 */ /* 0x040fe20000400000 */
[----:B------:R-:W-:Y:S01]  /*6ac0*/  FMUL R7, R38, R26 ;  /* 0x0000001a26077220 */ /* 0x000fe20000400000 */
[----:B------:R-:W-:Y:S01]  /*6ad0*/  IADD3.X R64, PT, PT, R4, UR5, R55, P2, P4 ;  /* 0x0000000504407c10 */ /* 0x000fe200097e8437 */
[----:B------:R-:W-:Y:S01]  /*6ae0*/  @P0 FMUL R25, R25, 0.25 ;  /* 0x3e80000019190820 */ /* 0x000fe20000400000 */
[----:B0-----:R-:W-:Y:S01]  /*6af0*/  F2FP.F16.F32.PACK_AB R40, R5, R20 ;  /* 0x000000140528723e */ /* 0x001fe200000000ff */
[----:B------:R-:W0:Y:S01]  /*6b00*/  LDS.128 R8, [R56] ;  /* 0x0000000038087984 */ /* 0x000e220000000c00 */
[----:B--2---:R-:W-:Y:S01]  /*6b10*/  F2FP.F16.F32.PACK_AB R44, R6, R21 ;  /* 0x00000015062c723e */ /* 0x004fe200000000ff */
[----:B------:R-:W-:Y:S01]  /*6b20*/  @P0 FMUL R27, R27, 0.25 ;  /* 0x3e8000001b1b0820 */ /* 0x000fe20000400000 */
[----:B------:R-:W-:Y:S01]  /*6b30*/  F2FP.F16.F32.PACK_AB R41, R7, R24 ;  /* 0x000000180729723e */ /* 0x000fe200000000ff */
[----:B------:R-:W-:Y:S01]  /*6b40*/  @P0 FMUL R28, R28, 0.25 ;  /* 0x3e8000001c1c0820 */ /* 0x000fe20000400000 */
[----:B------:R-:W-:Y:S01]  /*6b50*/  LDS.128 R4, [R56+0x1000] ;  /* 0x0010000038047984 */ /* 0x000fe20000000c00 */
[----:B------:R-:W-:Y:S01]  /*6b60*/  @P0 FMUL R29, R29, 0.25 ;  /* 0x3e8000001d1d0820 */ /* 0x000fe20000400000 */
[----:B------:R-:W-:Y:S01]  /*6b70*/  @P0 FMUL R30, R30, 0.25 ;  /* 0x3e8000001e1e0820 */ /* 0x000fe20000400000 */
[----:B------:R-:W-:Y:S01]  /*6b80*/  @P0 FMUL R31, R31, 0.25 ;  /* 0x3e8000001f1f0820 */ /* 0x000fe20000400000 */
[----:B------:R-:W-:Y:S01]  /*6b90*/  @P0 FMUL R32, R32, 0.25 ;  /* 0x3e80000020200820 */ /* 0x000fe20000400000 */
[----:B------:R-:W-:Y:S01]  /*6ba0*/  @P0 FMUL R33, R33, 0.25 ;  /* 0x3e80000021210820 */ /* 0x000fe20000400000 */
[----:B------:R-:W-:Y:S01]  /*6bb0*/  @P0 FMUL R34, R34, 0.25 ;  /* 0x3e80000022220820 */ /* 0x000fe20000400000 */
[----:B------:R-:W-:-:S02]  /*6bc0*/  IMAD R15, R50, 0x2, R0 ;  /* 0x00000002320f7824 */ /* 0x000fc400078e0200 */
[----:B------:R-:W-:Y:S01]  /*6bd0*/  @P0 FMUL R35, R35, 0.25 ;  /* 0x3e80000023230820 */ /* 0x000fe20000400000 */
[----:B------:R-:W-:Y:S01]  /*6be0*/  @!P1 FMUL R25, R25, 16777216 ;  /* 0x4b80000019199820 */ /* 0x000fe20000400000 */
        /* <DEDUP_REMOVED lines=9> */
[----:B------:R-:W-:Y:S01]  /*6c80*/  LEA R17, R50, R15, 0x1 ;  /* 0x0000000f32117211 */ /* 0x000fe200078e08ff */
        /* <DEDUP_REMOVED lines=9> */
[----:B------:R-:W-:Y:S01]  /*6d20*/  FMUL R38, R38, R35 ;  /* 0x0000002326267220 */ /* 0x000fe20000400000 */
[----:B------:R-:W-:Y:S01]  /*6d30*/  IMAD R19, R50, 0x2, R17 ;  /* 0x0000000232137824 */ /* 0x000fe200078e0211 */
[----:B------:R-:W-:Y:S01]  /*6d40*/  F2FP.F16.F32.PACK_AB R45, R12, R25 ;  /* 0x000000190c2d723e */ /* 0x000fe200000000ff */
[----:B------:R-:W1:Y:S01]  /*6d50*/  LDCU UR4, c[0x0][0x3ec] ;  /* 0x00007d80ff0477ac */ /* 0x000e620008000800 */
[----:B------:R-:W-:Y:S01]  /*6d60*/  F2FP.F16.F32.PACK_AB R42, R13, R28 ;  /* 0x0000001c0d2a723e */ /* 0x000fe200000000ff */
[----:B------:R-:W-:Y:S01]  /*6d70*/  IMAD R21, R50, 0x2, R19 ;  /* 0x0000000232157824 */ /* 0x000fe200078e0213 */
[----:B------:R-:W-:-:S02]  /*6d80*/  F2FP.F16.F32.PACK_AB R46, R14, R29 ;  /* 0x0000001d0e2e723e */ /* 0x000fc400000000ff */
[----:B------:R-:W-:Y:S01]  /*6d90*/  F2FP.F16.F32.PACK_AB R43, R23, R32 ;  /* 0x00000020172b723e */ /* 0x000fe200000000ff */
[----:B------:R-:W-:Y:S01]  /*6da0*/  BAR.SYNC.DEFER_BLOCKING 0x0 ;  /* 0x0000000000007b1d */ /* 0x000fe20000010000 */
[----:B------:R-:W-:Y:S01]  /*6db0*/  F2FP.F16.F32.PACK_AB R47, R38, R33 ;  /* 0x00000021262f723e */ /* 0x000fe200000000ff */
[----:B------:R-:W-:Y:S01]  /*6dc0*/  IMAD R22, R50, 0x2, R21 ;  /* 0x0000000232167824 */ /* 0x000fe200078e0215 */
[CC--:B------:R-:W-:Y:S02]  /*6dd0*/  LEA R12, P0, R0.reuse, R54.reuse, 0x1 ;  /* 0x00000036000c7211 */ /* 0x0c0fe400078008ff */
[----:B------:R-:W-:Y:S02]  /*6de0*/  LEA R14, P1, R15, R54, 0x1 ;  /* 0x000000360f0e7211 */ /* 0x000fe400078208ff */
[----:B------:R-:W-:Y:S01]  /*6df0*/  LEA.HI.X.SX32 R13, R0, R64, 0x1, P0 ;  /* 0x00000040000d7211 */ /* 0x000fe200000f0eff */
[----:B------:R-:W-:Y:S01]  /*6e00*/  IMAD R0, R50, 0x2, R22 ;  /* 0x0000000232007824 */ /* 0x000fe200078e0216 */
[----:B------:R-:W-:-:S02]  /*6e10*/  LEA R16, P0, R17, R54, 0x1 ;  /* 0x0000003611107211 */ /* 0x000fc400078008ff */
[-C--:B------:R-:W-:Y:S01]  /*6e20*/  LEA.HI.X.SX32 R15, R15, R64.reuse, 0x1, P1 ;  /* 0x000000400f0f7211 */ /* 0x080fe200008f0eff */
[C---:B------:R-:W-:Y:S01]  /*6e30*/  IMAD R23, R50.reuse, 0x2, R0 ;  /* 0x0000000232177824 */ /* 0x040fe200078e0200 */
[----:B------:R-:W-:Y:S01]  /*6e40*/  LEA.HI.X.SX32 R17, R17, R64, 0x1, P0 ;  /* 0x0000004011117211 */ /* 0x000fe200000f0eff */
[----:B-1----:R-:W-:Y:S01]  /*6e50*/  UIMAD UR4, UR7, UR4, URZ ;  /* 0x00000004070472a4 */ /* 0x002fe2000f8e02ff */
[C---:B------:R-:W-:Y:S01]  /*6e60*/  LEA R18, P0, R19.reuse, R54, 0x1 ;  /* 0x0000003613127211 */ /* 0x040fe200078008ff */
[----:B------:R-:W-:Y:S01]  /*6e70*/  IMAD R24, R50, 0x2, R23 ;  /* 0x0000000232187824 */ /* 0x000fe200078e0217 */
[----:B------:R-:W-:Y:S01]  /*6e80*/  FSEL R36, R36, -INF , P3 ;  /* 0xff80000024247808 */ /* 0x000fe20001800000 */
[----:B------:R-:W-:Y:S01]  /*6e90*/  USHF.L.U32 UR6, UR4, 0x2, URZ ;  /* 0x0000000204067899 */ /* 0x000fe200080006ff */
[----:B------:R-:W-:Y:S01]  /*6ea0*/  LEA.HI.X.SX32 R19, R19, R64, 0x1, P0 ;  /* 0x0000004013137211 */ /* 0x000fe200000f0eff */
[----:B------:R-:W-:Y:S01]  /*6eb0*/  IMAD R25, R50, 0x2, R24 ;  /* 0x0000000232197824 */ /* 0x000fe200078e0218 */
[C---:B------:R-:W-:Y:S01]  /*6ec0*/  LEA R20, P0, R21.reuse, R54, 0x1 ;  /* 0x0000003615147211 */ /* 0x040fe200078008ff */
[----:B------:R-:W-:Y:S01]  /*6ed0*/  FFMA R113, R36, 0.69314718246459960938, R113 ;  /* 0x3f31721824717823 */ /* 0x000fe20000000071 */
[----:B------:R-:W-:Y:S01]  /*6ee0*/  UIMAD.WIDE UR4, UR4, 0x4, URZ ;  /* 0x00000004040478a5 */ /* 0x000fe2000f8e02ff */
[----:B------:R-:W-:Y:S01]  /*6ef0*/  STS.128 [R48], R40 ;  /* 0x0000002830007388 */ /* 0x000fe20000000c00 */
[----:B------:R-:W-:Y:S01]  /*6f00*/  IMAD R26, R50, 0x2, R25 ;  /* 0x00000002321a7824 */ /* 0x000fe200078e0219 */
[----:B------:R-:W-:-:S02]  /*6f10*/  LEA.HI.X.SX32 R21, R21, R64, 0x1, P0 ;  /* 0x0000004015157211 */ /* 0x000fc400000f0eff */
[----:B------:R-:W-:Y:S01]  /*6f20*/  STS.128 [R48+0x800], R44 ;  /* 0x0008002c30007388 */ /* 0x000fe20000000c00 */
[C---:B------:R-:W-:Y:S01]  /*6f30*/  IMAD R27, R50.reuse, 0x2, R26 ;  /* 0x00000002321b7824 */ /* 0x040fe200078e021a */
[----:B------:R-:W-:Y:S03]  /*6f40*/  BAR.SYNC.DEFER_BLOCKING 0x0 ;  /* 0x0000000000007b1d */ /* 0x000fe60000010000 */
[----:B------:R-:W-:-:S04]  /*6f50*/  IMAD R28, R50, 0x2, R27 ;  /* 0x00000002321c7824 */ /* 0x000fc800078e021b */
[----:B------:R-:W-:-:S04]  /*6f60*/  IMAD R29, R50, 0x2, R28 ;  /* 0x00000002321d7824 */ /* 0x000fc800078e021c */
[----:B------:R-:W-:Y:S01]  /*6f70*/  IMAD R30, R50, 0x2, R29 ;  /* 0x00000002321e7824 */ /* 0x000fe200078e021d */
[----:B0-----:R0:W-:Y:S04]  /*6f80*/  STG.E.U16 desc[UR30][R12.64], R8 ;  /* 0x000000080c007986 */ /* 0x0011e8000c10151e */
[----:B------:R-:W1:Y:S01]  /*6f90*/  LDS.128 R60, [R56] ;  /* 0x00000000383c7984 */ /* 0x000e620000000c00 */
[----:B0-----:R-:W-:Y:S02]  /*6fa0*/  PRMT R13, R8, 0x7632, R13 ;  /* 0x00007632080d7816 */ /* 0x001fe4000000000d */
[----:B------:R-:W-:-:S03]  /*6fb0*/  LEA R12, P0, R22, R54, 0x1 ;  /* 0x00000036160c7211 */ /* 0x000fc600078008ff */
[----:B------:R0:W-:Y:S04]  /*6fc0*/  STG.E.U16 desc[UR30][R14.64], R13 ;  /* 0x0000000d0e007986 */ /* 0x0001e8000c10151e */
[----:B------:R2:W-:Y:S01]  /*6fd0*/  STG.E.U16 desc[UR30][R16.64], R9 ;  /* 0x0000000910007986 */ /* 0x0005e2000c10151e */
[----:B0-----:R-:W-:Y:S02]  /*6fe0*/  PRMT R15, R9, 0x7632, R15 ;  /* 0x00007632090f7816 */ /* 0x001fe4000000000f */
[----:B------:R-:W-:Y:S02]  /*6ff0*/  LEA.HI.X.SX32 R13, R22, R64, 0x1, P0 ;  /* 0x00000040160d7211 */ /* 0x000fe400000f0eff */
[----:B------:R-:W-:Y:S01]  /*7000*/  LEA R14, P0, R0, R54, 0x1 ;  /* 0x00000036000e7211 */ /* 0x000fe200078008ff */
[----:B------:R0:W-:Y:S01]  /*7010*/  STG.E.U16 desc[UR30][R18.64], R15 ;  /* 0x0000000f12007986 */ /* 0x0001e2000c10151e */
[----:B--2---:R-:W-:-:S03]  /*7020*/  PRMT R9, R10, 0x7632, R9 ;  /* 0x000076320a097816 */ /* 0x004fc60000000009 */
[----:B------:R2:W-:Y:S04]  /*7030*/  STG.E.U16 desc[UR30][R20.64], R10 ;  /* 0x0000000a14007986 */ /* 0x0005e8000c10151e */
[----:B------:R3:W-:Y:S01]  /*7040*/  STG.E.U16 desc[UR30][R12.64], R9 ;  /* 0x000000090c007986 */ /* 0x0007e2000c10151e */
[----:B0-----:R-:W-:Y:S01]  /*7050*/  LEA.HI.X.SX32 R15, R0, R64, 0x1, P0 ;  /* 0x00000040000f7211 */ /* 0x001fe200000f0eff */
[----:B------:R-:W-:Y:S01]  /*7060*/  IMAD R0, R50, 0x2, R30 ;  /* 0x0000000232007824 */ /* 0x000fe200078e021e */
[-C--:B------:R-:W-:Y:S02]  /*7070*/  LEA R8, P0, R23, R54.reuse, 0x1 ;  /* 0x0000003617087211 */ /* 0x080fe400078008ff */
[-C--:B--2---:R-:W-:Y:S01]  /*7080*/  LEA R10, P2, R28, R54.reuse, 0x1 ;  /* 0x000000361c0a7211 */ /* 0x084fe200078408ff */
[----:B------:R-:W-:Y:S01]  /*7090*/  IMAD R31, R50, 0x2, R0 ;  /* 0x00000002321f7824 */ /* 0x000fe200078e0200 */
[----:B------:R0:W-:Y:S01]  /*70a0*/  STG.E.U16 desc[UR30][R14.64], R11 ;  /* 0x0000000b0e007986 */ /* 0x0001e2000c10151e */
[----:B------:R-:W-:-:S02]  /*70b0*/  LEA R18, P1, R25, R54, 0x1 ;  /* 0x0000003619127211 */ /* 0x000fc400078208ff */
[C---:B------:R-:W-:Y:S01]  /*70c0*/  IMAD R32, R50.reuse, 0x2, R31 ;  /* 0x0000000232207824 */ /* 0x040fe200078e021f */
[----:B---3--:R-:W-:Y:S02]  /*70d0*/  LEA.HI.X.SX32 R9, R23, R64, 0x1, P0 ;  /* 0x0000004017097211 */ /* 0x008fe400000f0eff */
[----:B------:R-:W-:Y:S01]  /*70e0*/  PRMT R13, R11, 0x7632, R13 ;  /* 0x000076320b0d7816 */ /* 0x000fe2000000000d */
[----:B------:R-:W-:Y:S01]  /*70f0*/  IMAD R33, R50, 0x2, R32 ;  /* 0x0000000232217824 */ /* 0x000fe200078e0220 */
[----:B------:R-:W-:Y:S02]  /*7100*/  LEA R16, P0, R24, R54, 0x1 ;  /* 0x0000003618107211 */ /* 0x000fe400078008ff */
[-C--:B------:R-:W-:Y:S01]  /*7110*/  LEA.HI.X.SX32 R19, R25, R64.reuse, 0x1, P1 ;  /* 0x0000004019137211 */ /* 0x080fe200008f0eff */
[----:B------:R-:W-:Y:S01]  /*7120*/  IMAD R35, R50, 0x2, R33 ;  /* 0x0000000232237824 */ /* 0x000fe200078e0221 */
[----:B0-----:R-:W-:Y:S01]  /*7130*/  LEA.HI.X.SX32 R11, R28, R64, 0x1, P2 ;  /* 0x000000401c0b7211 */ /* 0x001fe200010f0eff */
[----:B------:R0:W-:Y:S01]  /*7140*/  STG.E.U16 desc[UR30][R8.64], R13 ;  /* 0x0000000d08007986 */ /* 0x0001e2000c10151e */
[----:B------:R-:W-:Y:S01]  /*7150*/  LEA R22, P2, R0, R54, 0x1 ;  /* 0x0000003600167211 */ /* 0x000fe200078408ff */
[----:B------:R-:W-:Y:S01]  /*7160*/  IMAD R36, R50, 0x2, R35 ;  /* 0x0000000232247824 */ /* 0x000fe200078e0223 */
[----:B------:R-:W-:-:S02]  /*7170*/  LEA.HI.X.SX32 R17, R24, R64, 0x1, P0 ;  /* 0x0000004018117211 */ /* 0x000fc400000f0eff */
[-C--:B------:R-:W-:Y:S01]  /*7180*/  LEA R12, P0, R26, R54.reuse, 0x1 ;  /* 0x000000361a0c7211 */ /* 0x080fe200078008ff */
[----:B------:R-:W-:Y:S01]  /*7190*/  IMAD R37, R50, 0x2, R36 ;  /* 0x0000000232257824 */ /* 0x000fe200078e0224 */
[C---:B------:R-:W-:Y:S01]  /*71a0*/  LEA R20, P1, R27.reuse, R54, 0x1 ;  /* 0x000000361b147211 */ /* 0x040fe200078208ff */
[----:B-1----:R1:W-:Y:S01]  /*71b0*/  STG.E.U16 desc[UR30][R16.64], R60 ;  /* 0x0000003c10007986 */ /* 0x0023e2000c10151e */
[-C--:B------:R-:W-:Y:S01]  /*71c0*/  LEA.HI.X.SX32 R23, R0, R64.reuse, 0x1, P2 ;  /* 0x0000004000177211 */ /* 0x080fe200010f0eff */
[----:B------:R-:W-:Y:S01]  /*71d0*/  IMAD R39, R50, 0x2, R37 ;  /* 0x0000000232277824 */ /* 0x000fe200078e0225 */
[-C--:B------:R-:W-:Y:S02]  /*71e0*/  LEA.HI.X.SX32 R21, R27, R64.reuse, 0x1, P1 ;  /* 0x000000401b157211 */ /* 0x080fe400008f0eff */
[----:B0-----:R-:W-:Y:S01]  /*71f0*/  LEA.HI.X.SX32 R13, R26, R64, 0x1, P0 ;  /* 0x000000401a0d7211 */ /* 0x001fe200000f0eff */
[----:B------:R-:W-:Y:S01]  /*7200*/  IMAD R0, R50, 0x2, R39 ;  /* 0x0000000232007824 */ /* 0x000fe200078e0227 */
[----:B------:R-:W-:-:S02]  /*7210*/  LEA R8, P0, R29, R54, 0x1 ;  /* 0x000000361d087211 */ /* 0x000fc400078008ff */
[----:B------:R-:W-:Y:S01]  /*7220*/  LEA R14, P1, R30, R54, 0x1 ;  /* 0x000000361e0e7211 */ /* 0x000fe200078208ff */
[----:B------:R-:W-:Y:S01]  /*7230*/  IMAD R41, R50, 0x2, R0 ;  /* 0x0000000232297824 */ /* 0x000fe200078e0200 */
[-C--:B------:R-:W-:Y:S02]  /*7240*/  LEA.HI.X.SX32 R9, R29, R64.reuse, 0x1, P0 ;  /* 0x000000401d097211 */ /* 0x080fe400000f0eff */
[----:B------:R-:W-:Y:S01]  /*7250*/  LEA.HI.X.SX32 R15, R30, R64, 0x1, P1 ;  /* 0x000000401e0f7211 */ /* 0x000fe200008f0eff */
[----:B------:R-:W-:Y:S01]  /*7260*/  IMAD R43, R50, 0x2, R41 ;  /* 0x00000002322b7824 */ /* 0x000fe200078e0229 */
[-C--:B------:R-:W-:Y:S02]  /*7270*/  LEA R24, P0, R31, R54.reuse, 0x1 ;  /* 0x000000361f187211 */ /* 0x080fe400078008ff */
[-C--:B------:R-:W-:Y:S01]  /*7280*/  LEA R26, P1, R32, R54.reuse, 0x1 ;  /* 0x00000036201a7211 */ /* 0x080fe200078208ff */
[----:B------:R-:W-:Y:S01]  /*7290*/  IMAD R45, R50, 0x2, R43 ;  /* 0x00000002322d7824 */ /* 0x000fe200078e022b */
[----:B------:R-:W-:-:S02]  /*72a0*/  LEA R28, P2, R33, R54, 0x1 ;  /* 0x00000036211c7211 */ /* 0x000fc400078408ff */
[-C--:B------:R-:W-:Y:S01]  /*72b0*/  LEA.HI.X.SX32 R25, R31, R64.reuse, 0x1, P0 ;  /* 0x000000401f197211 */ /* 0x080fe200000f0eff */
[----:B------:R-:W-:Y:S01]  /*72c0*/  IMAD R47, R50, 0x2, R45 ;  /* 0x00000002322f7824 */ /* 0x000fe200078e022d */
[----:B------:R-:W-:Y:S02]  /*72d0*/  LEA.HI.X.SX32 R27, R32, R64, 0x1, P1 ;  /* 0x00000040201b7211 */ /* 0x000fe400008f0eff */
[-C--:B------:R-:W-:Y:S01]  /*72e0*/  LEA R30, P0, R35, R54.reuse, 0x1 ;  /* 0x00000036231e7211 */ /* 0x080fe200078008ff */
[----:B------:R-:W-:Y:S01]  /*72f0*/  IMAD R49, R50, 0x2, R47 ;  /* 0x0000000232317824 */ /* 0x000fe200078e022f */
[----:B------:R-:W-:Y:S02]  /*7300*/  LEA R32, P1, R36, R54, 0x1 ;  /* 0x0000003624207211 */ /* 0x000fe400078208ff */
[----:B------:R-:W-:Y:S02]  /*7310*/  LEA.HI.X.SX32 R29, R33, R64, 0x1, P2 ;  /* 0x00000040211d7211 */ /* 0x000fe400010f0eff */
[----:B------:R-:W-:-:S02]  /*7320*/  LEA R34, P2, R37, R54, 0x1 ;  /* 0x0000003625227211 */ /* 0x000fc400078408ff */
[-C--:B------:R-:W-:Y:S02]  /*7330*/  LEA.HI.X.SX32 R31, R35, R64.reuse, 0x1, P0 ;  /* 0x00000040231f7211 */ /* 0x080fe400000f0eff */
[----:B------:R-:W-:Y:S02]  /*7340*/  LEA.HI.X.SX32 R33, R36, R64, 0x1, P1 ;  /* 0x0000004024217211 */ /* 0x000fe400008f0eff */
[-C--:B------:R-:W-:Y:S02]  /*7350*/  LEA R36, P0, R39, R54.reuse, 0x1 ;  /* 0x0000003627247211 */ /* 0x080fe400078008ff */
[----:B------:R-:W-:Y:S02]  /*7360*/  LEA R38, P1, R0, R54, 0x1 ;  /* 0x0000003600267211 */ /* 0x000fe400078208ff */
[-C--:B------:R-:W-:Y:S02]  /*7370*/  LEA.HI.X.SX32 R35, R37, R64.reuse, 0x1, P2 ;  /* 0x0000004025237211 */ /* 0x080fe400010f0eff */
[----:B------:R-:W-:-:S02]  /*7380*/  LEA.HI.X.SX32 R37, R39, R64, 0x1, P0 ;  /* 0x0000004027257211 */ /* 0x000fc400000f0eff */
[----:B------:R-:W-:Y:S01]  /*7390*/  LEA.HI.X.SX32 R39, R0, R64, 0x1, P1 ;  /* 0x0000004000277211 */ /* 0x000fe200008f0eff */
[C---:B------:R-:W-:Y:S01]  /*73a0*/  IMAD R0, R50.reuse, 0x2, R49 ;  /* 0x0000000232007824 */ /* 0x040fe200078e0231 */
[-C--:B------:R-:W-:Y:S02]  /*73b0*/  LEA R40, P2, R41, R54.reuse, 0x1 ;  /* 0x0000003629287211 */ /* 0x080fe400078408ff */
[----:B------:R-:W-:Y:S01]  /*73c0*/  LEA R42, P0, R43, R54, 0x1 ;  /* 0x000000362b2a7211 */ /* 0x000fe200078008ff */
[C---:B------:R-:W-:Y:S01]  /*73d0*/  IMAD R53, R50.reuse, 0x2, R0 ;  /* 0x0000000232357824 */ /* 0x040fe200078e0200 */
[----:B------:R-:W-:Y:S02]  /*73e0*/  LEA.HI.X.SX32 R41, R41, R64, 0x1, P2 ;  /* 0x0000004029297211 */ /* 0x000fe400010f0eff */
[-C--:B------:R-:W-:Y:S01]  /*73f0*/  LEA R44, P1, R45, R54.reuse, 0x1 ;  /* 0x000000362d2c7211 */ /* 0x080fe200078208ff */
[----:B------:R-:W-:Y:S01]  /*7400*/  IMAD R55, R50, 0x2, R53 ;  /* 0x0000000232377824 */ /* 0x000fe200078e0235 */
[----:B------:R-:W-:-:S02]  /*7410*/  LEA R46, P2, R47, R54, 0x1 ;  /* 0x000000362f2e7211 */ /* 0x000fc400078408ff */
[-C--:B------:R-:W-:Y:S02]  /*7420*/  LEA.HI.X.SX32 R43, R43, R64.reuse, 0x1, P0 ;  /* 0x000000402b2b7211 */ /* 0x080fe400000f0eff */
[-C--:B------:R-:W-:Y:S02]  /*7430*/  LEA.HI.X.SX32 R45, R45, R64.reuse, 0x1, P1 ;  /* 0x000000402d2d7211 */ /* 0x080fe400008f0eff */
[----:B------:R-:W-:Y:S02]  /*7440*/  LEA.HI.X.SX32 R47, R47, R64, 0x1, P2 ;  /* 0x000000402f2f7211 */ /* 0x000fe400010f0eff */
[-C--:B------:R-:W-:Y:S02]  /*7450*/  LEA R48, P0, R49, R54.reuse, 0x1 ;  /* 0x0000003631307211 */ /* 0x080fe400078008ff */
[-C--:B------:R-:W-:Y:S02]  /*7460*/  LEA R50, P1, R0, R54.reuse, 0x1 ;  /* 0x0000003600327211 */ /* 0x080fe400078208ff */
[----:B------:R-:W-:-:S02]  /*7470*/  LEA R52, P2, R53, R54, 0x1 ;  /* 0x0000003635347211 */ /* 0x000fc400078408ff */
[----:B------:R-:W-:Y:S02]  /*7480*/  LEA R54, P3, R55, R54, 0x1 ;  /* 0x0000003637367211 */ /* 0x000fe400078608ff */
[-C--:B------:R-:W-:Y:S02]  /*7490*/  LEA.HI.X.SX32 R49, R49, R64.reuse, 0x1, P0 ;  /* 0x0000004031317211 */ /* 0x080fe400000f0eff */
[-C--:B------:R-:W-:Y:S02]  /*74a0*/  LEA.HI.X.SX32 R51, R0, R64.reuse, 0x1, P1 ;  /* 0x0000004000337211 */ /* 0x080fe400008f0eff */
[-C--:B------:R-:W-:Y:S02]  /*74b0*/  LEA.HI.X.SX32 R53, R53, R64.reuse, 0x1, P2 ;  /* 0x0000004035357211 */ /* 0x080fe400010f0eff */
[----:B------:R-:W-:Y:S02]  /*74c0*/  LEA.HI.X.SX32 R55, R55, R64, 0x1, P3 ;  /* 0x0000004037377211 */ /* 0x000fe400018f0eff */
[----:B------:R-:W0:Y:S01]  /*74d0*/  LDS.128 R64, [R56+0x1000] ;  /* 0x0010000038407984 */ /* 0x000e220000000c00 */
[----:B------:R-:W-:-:S02]  /*74e0*/  PRMT R0, R60, 0x7632, R0 ;  /* 0x000076323c007816 */ /* 0x000fc40000000000 */
[----:B-1----:R-:W-:Y:S02]  /*74f0*/  PRMT R17, R61, 0x7632, R17 ;  /* 0x000076323d117816 */ /* 0x002fe40000000011 */
[----:B------:R-:W-:Y:S01]  /*7500*/  ISETP.GE.U32.AND P0, PT, R3, 0x80, PT ;  /* 0x000000800300780c */ /* 0x000fe20003f06070 */
[----:B------:R1:W-:Y:S01]  /*7510*/  STG.E.U16 desc[UR30][R18.64], R0 ;  /* 0x0000000012007986 */ /* 0x0003e2000c10151e */
[----:B------:R-:W-:-:S03]  /*7520*/  IMAD.SHL.U32 R3, R2, 0x4, RZ ;  /* 0x0000000402037824 */ /* 0x000fc600078e00ff */
[----:B------:R2:W-:Y:S04]  /*7530*/  STG.E.U16 desc[UR30][R12.64], R61 ;  /* 0x0000003d0c007986 */ /* 0x0005e8000c10151e */
[----:B------:R3:W-:Y:S04]  /*7540*/  STG.E.U16 desc[UR30][R20.64], R17 ;  /* 0x0000001114007986 */ /* 0x0007e8000c10151e */
[----:B------:R4:W-:Y:S01]  /*7550*/  STG.E.U16 desc[UR30][R10.64], R62 ;  /* 0x0000003e0a007986 */ /* 0x0009e2000c10151e */
[----:B-1----:R-:W-:Y:S01]  /*7560*/  PRMT R19, R7, 0x7632, R19 ;  /* 0x0000763207137816 */ /* 0x002fe20000000013 */
[----:B------:R-:W-:Y:S01]  /*7570*/  IMAD.HI R0, R2, 0x4, RZ ;  /* 0x0000000402007827 */ /* 0x000fe200078e02ff */
[----:B--2---:R-:W-:-:S02]  /*7580*/  PRMT R13, R62, 0x7632, R13 ;  /* 0x000076323e0d7816 */ /* 0x004fc4000000000d */
[----:B---3--:R-:W-:-:S03]  /*7590*/  PRMT R17, R6, 0x7632, R17 ;  /* 0x0000763206117816 */ /* 0x008fc60000000011 */
[----:B------:R1:W-:Y:S01]  /*75a0*/  STG.E.U16 desc[UR30][R8.64], R13 ;  /* 0x0000000d08007986 */ /* 0x0003e2000c10151e */
[----:B----4-:R-:W-:-:S03]  /*75b0*/  PRMT R11, R63, 0x7632, R11 ;  /* 0x000076323f0b7816 */ /* 0x010fc6000000000b */
[----:B------:R2:W-:Y:S04]  /*75c0*/  STG.E.U16 desc[UR30][R14.64], R63 ;  /* 0x0000003f0e007986 */ /* 0x0005e8000c10151e */
[----:B------:R3:W-:Y:S01]  /*75d0*/  STG.E.U16 desc[UR30][R22.64], R11 ;  /* 0x0000000b16007986 */ /* 0x0007e2000c10151e */
[----:B-1----:R-:W-:-:S03]  /*75e0*/  PRMT R9, R4, 0x7632, R9 ;  /* 0x0000763204097816 */ /* 0x002fc60000000009 */
[----:B------:R1:W-:Y:S01]  /*75f0*/  STG.E.U16 desc[UR30][R24.64], R4 ;  /* 0x0000000418007986 */ /* 0x0003e2000c10151e */
[----:B0-----:R-:W-:Y:S02]  /*7600*/  PRMT R21, R64, 0x7632, R21 ;  /* 0x0000763240157816 */ /* 0x001fe40000000015 */
[----:B--2---:R-:W-:Y:S01]  /*7610*/  PRMT R15, R5, 0x7632, R15 ;  /* 0x00007632050f7816 */ /* 0x004fe2000000000f */
[----:B------:R0:W-:Y:S01]  /*7620*/  STG.E.U16 desc[UR30][R26.64], R9 ;  /* 0x000000091a007986 */ /* 0x0001e2000c10151e */
[----:B---3--:R-:W-:-:S03]  /*7630*/  PRMT R23, R65, 0x7632, R23 ;  /* 0x0000763241177816 */ /* 0x008fc60000000017 */
[----:B------:R2:W-:Y:S04]  /*7640*/  STG.E.U16 desc[UR30][R28.64], R5 ;  /* 0x000000051c007986 */ /* 0x0005e8000c10151e */
[----:B------:R-:W-:Y:S01]  /*7650*/  STG.E.U16 desc[UR30][R30.64], R15 ;  /* 0x0000000f1e007986 */ /* 0x000fe2000c10151e */
[----:B-1----:R-:W-:-:S03]  /*7660*/  PRMT R25, R66, 0x7632, R25 ;  /* 0x0000763242197816 */ /* 0x002fc60000000019 */
[----:B------:R-:W-:Y:S01]  /*7670*/  STG.E.U16 desc[UR30][R32.64], R6 ;  /* 0x0000000620007986 */ /* 0x000fe2000c10151e */
[----:B0-----:R-:W-:-:S03]  /*7680*/  PRMT R27, R67, 0x7632, R27 ;  /* 0x00007632431b7816 */ /* 0x001fc6000000001b */
[----:B------:R-:W-:Y:S01]  /*7690*/  STG.E.U16 desc[UR30][R34.64], R17 ;  /* 0x0000001122007986 */ /* 0x000fe2000c10151e */
[----:B--2---:R-:W0:Y:S03]  /*76a0*/  LDC.64 R4, c[0x0][0x3a0] ;  /* 0x0000e800ff047b82 */ /* 0x004e260000000a00 */
[----:B------:R-:W-:Y:S04]  /*76b0*/  STG.E.U16 desc[UR30][R36.64], R7 ;  /* 0x0000000724007986 */ /* 0x000fe8000c10151e */
[----:B------:R-:W-:Y:S04]  /*76c0*/  STG.E.U16 desc[UR30][R38.64], R19 ;  /* 0x0000001326007986 */ /* 0x000fe8000c10151e */
[----:B------:R-:W-:Y:S04]  /*76d0*/  STG.E.U16 desc[UR30][R40.64], R64 ;  /* 0x0000004028007986 */ /* 0x000fe8000c10151e */
[----:B------:R-:W-:Y:S04]  /*76e0*/  STG.E.U16 desc[UR30][R42.64], R21 ;  /* 0x000000152a007986 */ /* 0x000fe8000c10151e */
[----:B------:R-:W-:Y:S04]  /*76f0*/  STG.E.U16 desc[UR30][R44.64], R65 ;  /* 0x000000412c007986 */ /* 0x000fe8000c10151e */
[----:B------:R-:W-:Y:S01]  /*7700*/  STG.E.U16 desc[UR30][R46.64], R23 ;  /* 0x000000172e007986 */ /* 0x000fe2000c10151e */
[----:B0-----:R-:W-:-:S03]  /*7710*/  IADD3 R2, P1, P2, R3, UR6, R4 ;  /* 0x0000000603027c10 */ /* 0x001fc6000fa3e004 */
[----:B------:R-:W-:Y:S01]  /*7720*/  STG.E.U16 desc[UR30][R48.64], R66 ;  /* 0x0000004230007986 */ /* 0x000fe2000c10151e */
[----:B------:R-:W-:-:S03]  /*7730*/  IADD3.X R3, PT, PT, R0, UR5, R5, P1, P2 ;  /* 0x0000000500037c10 */ /* 0x000fc60008fe4405 */
[----:B------:R-:W-:Y:S04]  /*7740*/  STG.E.U16 desc[UR30][R50.64], R25 ;  /* 0x0000001932007986 */ /* 0x000fe8000c10151e */
[----:B------:R-:W-:Y:S04]  /*7750*/  STG.E.U16 desc[UR30][R52.64], R67 ;  /* 0x0000004334007986 */ /* 0x000fe8000c10151e */
[----:B------:R-:W-:Y:S01]  /*7760*/  STG.E.U16 desc[UR30][R54.64], R27 ;  /* 0x0000001b36007986 */ /* 0x000fe2000c10151e */
[----:B------:R-:W-:Y:S06]  /*7770*/  BAR.SYNC.DEFER_BLOCKING 0x0 ;  /* 0x0000000000007b1d */ /* 0x000fec0000010000 */
[----:B------:R-:W-:Y:S02]  /*7780*/  STSM.16.M88 [R58], R113 ;  /* 0x000000713a007844 */ /* 0x000fe40000000000 */
[----:B------:R-:W-:Y:S06]  /*7790*/  BAR.SYNC.DEFER_BLOCKING 0x0 ;  /* 0x0000000000007b1d */ /* 0x000fec0000010000 */
[----:B------:R-:W0:Y:S04]  /*77a0*/  LDSM.16.M88 R59, [R59+UR8] ;  /* 0x000000083b3b783b */ /* 0x000e280008000000 */
[----:B0-----:R0:W-:Y:S01]  /*77b0*/  @!P0 STG.E desc[UR30][R2.64], R59 ;  /* 0x0000003b02008986 */ /* 0x0011e2000c10191e */
[----:B------:R-:W-:Y:S06]  /*77c0*/  BAR.SYNC.DEFER_BLOCKING 0x0 ;  /* 0x0000000000007b1d */ /* 0x000fec0000010000 */
[----:B------:R-:W-:Y:S05]  /*77d0*/  @P5 BRA `(.L_x_22) ;  /* 0x0000000000a05947 */ /* 0x000fea0003800000 */
[----:B------:R-:W1:Y:S01]  /*77e0*/  S2UR UR5, SR_CgaCtaId ;  /* 0x00000000000579c3 */ /* 0x000e620000008800 */
[----:B------:R-:W-:Y:S01]  /*77f0*/  NOP ;  /* 0x0000000000007918 */ /* 0x000fe20000000000 */
[----:B------:R-:W-:Y:S01]  /*7800*/  UMOV UR4, 0x50 ;  /* 0x0000005000047882 */ /* 0x000fe20000000000 */
[----:B------:R-:W-:Y:S02]  /*7810*/  IMAD.U32 R0, RZ, RZ, UR9 ;  /* 0x00000009ff007e24 */ /* 0x000fe4000f8e00ff */
[----:B0-----:R-:W-:Y:S02]  /*7820*/  IMAD.MOV.U32 R3, RZ, RZ, 0xff ;  /* 0x000000ffff037424 */ /* 0x001fe400078e00ff */
[----:B------:R-:W-:Y:S01]  /*7830*/  IMAD.MOV.U32 R7, RZ, RZ, 0x1 ;  /* 0x00000001ff077424 */ /* 0x000fe200078e00ff */
[----:B------:R-:W-:-:S04]  /*7840*/  LOP3.LUT R0, R0, 0xffff, RZ, 0xc0, !PT ;  /* 0x0000ffff00007812 */ /* 0x000fc800078ec0ff */
[----:B------:R-:W-:-:S05]  /*7850*/  SHF.R.U32.HI R0, RZ, 0x5, R0 ;  /* 0x00000005ff007819 */ /* 0x000fca0000011600 */
[----:B------:R-:W-:Y:S01]  /*7860*/  VIADD R2, R0, 0x10 ;  /* 0x0000001000027836 */ /* 0x000fe20000000000 */
[----:B------:R-:W-:Y:S01]  /*7870*/  SHF.L.U32 R0, R3, R0, RZ ;  /* 0x0000000003007219 */ /* 0x000fe200000006ff */
[----:B-1----:R-:W-:-:S03]  /*7880*/  ULEA UR6, UR5, UR4, 0x18 ;  /* 0x0000000405067291 */ /* 0x002fc6000f8ec0ff */
[----:B------:R-:W-:-:S04]  /*7890*/  SHF.L.U32 R3, R7, R2, RZ ;  /* 0x0000000207037219 */ /* 0x000fc800000006ff */
[----:B------:R-:W-:Y:S02]  /*78a0*/  LOP3.LUT R0, R3, R0, RZ, 0xfc, !PT ;  /* 0x0000000003007212 */ /* 0x000fe400078efcff */
[----:B------:R-:W0:Y:S02]  /*78b0*/  LDS R5, [UR6] ;  /* 0x00000006ff057984 */ /* 0x000e240008000800 */
[C---:B------:R-:W-:Y:S02]  /*78c0*/  LOP3.LUT R2, R0.reuse, 0xffff, RZ, 0xc0, !PT ;  /* 0x0000ffff00027812 */ /* 0x040fe400078ec0ff */
[----:B0-----:R-:W-:-:S04]  /*78d0*/  LOP3.LUT R3, R0, 0xffff, R5, 0x80, !PT ;  /* 0x0000ffff00037812 */ /* 0x001fc800078e8005 */
[----:B------:R-:W-:-:S13]  /*78e0*/  ISETP.NE.AND P0, PT, R3, R2, PT ;  /* 0x000000020300720c */ /* 0x000fda0003f05270 */
[----:B------:R-:W-:Y:S05]  /*78f0*/  @P0 BRA `(.L_x_23) ;  /* 0x0000000000500947 */ /* 0x000fea0003800000 */
[----:B------:R-:W-:Y:S02]  /*7900*/  SHF.R.U32.HI R5, RZ, 0x10, R5 ;  /* 0x00000010ff057819 */ /* 0x000fe40000011605 */
[----:B------:R-:W-:-:S04]  /*7910*/  SHF.R.U32.HI R2, RZ, 0x10, R0 ;  /* 0x00000010ff027819 */ /* 0x000fc80000011600 */
[----:B------:R-:W-:-:S04]  /*7920*/  LOP3.LUT R5, R5, R2, RZ, 0xc0, !PT ;  /* 0x0000000205057212 */ /* 0x000fc800078ec0ff */
[----:B------:R-:W-:-:S13]  /*7930*/  ISETP.NE.AND P0, PT, R5, R2, PT ;  /* 0x000000020500720c */ /* 0x000fda0003f05270 */
[----:B------:R-:W-:Y:S05]  /*7940*/  @P0 BRA `(.L_x_24) ;  /* 0x0000000000300947 */ /* 0x000fea0003800000 */
[----:B------:R-:W-:Y:S01]  /*7950*/  R2UR UR4, R0 ;  /* 0x00000000000472ca */ /* 0x000fe200000e0000 */
[----:B------:R-:W-:Y:S01]  /*7960*/  VOTEU.ANY UR5, UPT, PT ;  /* 0x0000000000057886 */ /* 0x000fe200038e0100 */
[----:B------:R-:W0:Y:S01]  /*7970*/  S2R R0, SR_LANEID ;  /* 0x0000000000007919 */ /* 0x000e220000000000 */
[----:B------:R-:W-:-:S10]  /*7980*/  UFLO.U32 UR5, UR5 ;  /* 0x00000005000572bd */ /* 0x000fd400080e0000 */
[----:B------:R-:W-:-:S06]  /*7990*/  ULOP3.LUT UR4, URZ, UR4, URZ, 0x33, !UPT ;  /* 0x00000004ff047292 */ /* 0x000fcc000f8e33ff */
[----:B------:R-:W-:-:S04]  /*79a0*/  IMAD.U32 R2, RZ, RZ, UR4 ;  /* 0x00000004ff027e24 */ /* 0x000fc8000f8e00ff */
[----:B------:R-:W1:Y:S02]  /*79b0*/  REDUX UR7, R2 ;  /* 0x00000000020773c4 */ /* 0x000e640000000000 */
[----:B------:R2:W-:Y:S01]  /*79c0*/  UTCATOMSWS.AND URZ, UR4 ;  /* 0x0000000400ff79e3 */ /* 0x0005e20008000000 */
[----:B0-----:R-:W-:Y:S01]  /*79d0*/  ISETP.EQ.U32.AND P0, PT, R0, UR5, PT ;  /* 0x0000000500007c0c */ /* 0x001fe2000bf02070 */
[----:B-1----:R-:W-:-:S12]  /*79e0*/  IMAD.U32 R0, RZ, RZ, UR7 ;  /* 0x00000007ff007e24 */ /* 0x002fd8000f8e00ff */
[----:B------:R2:W-:Y:S01]  /*79f0*/  @P0 ATOMS.AND RZ, [UR6], R0 ;  /* 0x00000000ffff098c */ /* 0x0005e2000a800006 */
[----:B------:R-:W-:Y:S05]  /*7a00*/  BRA `(.L_x_22) ;  /* 0x0000000000147947 */ /* 0x000fea0003800000 */
.L_x_24:
[----:B------:R-:W-:-:S07]  /*7a10*/  MOV R2, 0x7a30 ;  /* 0x00007a3000027802 */ /* 0x000fce0000000f00 */
[----:B------:R-:W-:Y:S05]  /*7a20*/  CALL.REL.NOINC `($__internal_0_$__cuda_sm10x_tcgen05_guardrail_trap_col_being_dealloced_not_returned_by_alloc) ;  /* 0x0000000000447944 */ /* 0x000fea0003c00000 */
[----:B------:R-:W-:Y:S05]  /*7a30*/  BRA `(.L_x_22) ;  /* 0x0000000000087947 */ /* 0x000fea0003800000 */
.L_x_23:
[----:B------:R-:W-:-:S07]  /*7a40*/  MOV R2, 0x7a60 ;  /* 0x00007a6000027802 */ /* 0x000fce0000000f00 */
[----:B------:R-:W-:Y:S05]  /*7a50*/  CALL.REL.NOINC `($__internal_2_$__cuda_sm10x_tcgen05_guardrail_trap_unallocated_columns_being_dealloced) ;  /* 0x0000000000507944 */ /* 0x000fea0003c00000 */
.L_x_22:
[----:B------:R-:W-:Y:S01]  /*7a60*/  NOP ;  /* 0x0000000000007918 */ /* 0x000fe20000000000 */
[----:B--2---:R-:W-:Y:S05]  /*7a70*/  EXIT ;  /* 0x000000000000794d */ /* 0x004fea0003800000 */
.L_x_8:
[----:B------:R-:W1:Y:S02]  /*7a80*/  SYNCS.PHASECHK.TRANS64.TRYWAIT P2, [UR8+0x6000], RZ ;  /* 0x006000ffff0075a7 */ /* 0x000e640008041108 */
[----:B-1----:R-:W-:Y:S05]  /*7a90*/  @!P2 BRA `(.L_x_8) ;  /* 0xfffffffc00f8a947 */ /* 0x002fea000383ffff */
[----:B------:R-:W-:Y:S05]  /*7aa0*/  BRA `(.L_x_7) ;  /* 0xffffffa0004c7947 */ /* 0x000fea000383ffff */
.L_x_17:
[----:B------:R-:W1:Y:S02]  /*7ab0*/  SYNCS.PHASECHK.TRANS64.TRYWAIT P0, [UR8+0xa010], RZ ;  /* 0x00a010ffff0075a7 */ /* 0x000e640008001108 */
[----:B-1----:R-:W-:Y:S05]  /*7ac0*/  @!P0 BRA `(.L_x_17) ;  /* 0xfffffffc00f88947 */ /* 0x002fea000383ffff */
[----:B------:R-:W-:Y:S05]  /*7ad0*/  BRA `(.L_x_25) ;  /* 0xffffffc8005c7947 */ /* 0x000fea000383ffff */
.L_x_18:
[----:B------:R-:W0:Y:S02]  /*7ae0*/  SYNCS.PHASECHK.TRANS64.TRYWAIT P0, [UR32], R26 ;  /* 0x0000001aff0075a7 */ /* 0x000e240008001120 */
[----:B0-----:R-:W-:Y:S05]  /*7af0*/  @!P0 BRA `(.L_x_18) ;  /* 0xfffffffc00f88947 */ /* 0x001fea000383ffff */
[----:B------:R-:W-:Y:S05]  /*7b00*/  BRA `(.L_x_26) ;  /* 0xffffffdc00687947 */ /* 0x000fea000383ffff */
.L_x_21:
[----:B------:R-:W0:Y:S02]  /*7b10*/  SYNCS.PHASECHK.TRANS64.TRYWAIT P0, [UR32], R4 ;  /* 0x00000004ff0075a7 */ /* 0x000e240008001120 */
[----:B0-----:R-:W-:Y:S05]  /*7b20*/  @!P0 BRA `(.L_x_21) ;  /* 0xfffffffc00f88947 */ /* 0x001fea000383ffff */
[----:B------:R-:W-:Y:S05]  /*7b30*/  BRA `(.L_x_27) ;  /* 0xffffffe400bc7947 */ /* 0x000fea000383ffff */
        .weak           $__internal_0_$__cuda_sm10x_tcgen05_guardrail_trap_col_being_dealloced_not_returned_by_alloc
        .type           $__internal_0_$__cuda_sm10x_tcgen05_guardrail_trap_col_being_dealloced_not_returned_by_alloc,@function
        .size           $__internal_0_$__cuda_sm10x_tcgen05_guardrail_trap_col_being_dealloced_not_returned_by_alloc,($__internal_1_$__cuda_sm10x_tcgen05_guardrail_trap_phase_invalid_during_alloc - $__internal_0_$__cuda_sm10x_tcgen05_guardrail_trap_col_being_dealloced_not_returned_by_alloc)
$__internal_0_$__cuda_sm10x_tcgen05_guardrail_trap_col_being_dealloced_not_returned_by_alloc:
[----:B------:R-:W-:Y:S05]  /*7b40*/  BPT.TRAP 0x1 ;  /* 0x000000040000795c */ /* 0x000fea0000300000 */
[----:B------:R-:W-:-:S04]  /*7b50*/  IMAD.MOV.U32 R3, RZ, RZ, 0x0 ;  /* 0x00000000ff037424 */ /* 0x000fc800078e00ff */
[----:B------:R-:W-:Y:S05]  /*7b60*/  RET.REL.NODEC R2 `(attn_fwd) ;  /* 0xffffff8402247950 */ /* 0x000fea0003c3ffff */
        .weak           $__internal_1_$__cuda_sm10x_tcgen05_guardrail_trap_phase_invalid_during_alloc
        .type           $__internal_1_$__cuda_sm10x_tcgen05_guardrail_trap_phase_invalid_during_alloc,@function
        .size           $__internal_1_$__cuda_sm10x_tcgen05_guardrail_trap_phase_invalid_during_alloc,($__internal_2_$__cuda_sm10x_tcgen05_guardrail_trap_unallocated_columns_being_dealloced - $__internal_1_$__cuda_sm10x_tcgen05_guardrail_trap_phase_invalid_during_alloc)
$__internal_1_$__cuda_sm10x_tcgen05_guardrail_trap_phase_invalid_during_alloc:
[----:B------:R-:W-:Y:S05]  /*7b70*/  BPT.TRAP 0x1 ;  /* 0x000000040000795c */ /* 0x000fea0000300000 */
[----:B------:R-:W-:-:S04]  /*7b80*/  IMAD.MOV.U32 R3, RZ, RZ, 0x0 ;  /* 0x00000000ff037424 */ /* 0x000fc800078e00ff */
[----:B------:R-:W-:Y:S05]  /*7b90*/  RET.REL.NODEC R2 `(attn_fwd) ;  /* 0xffffff8402187950 */ /* 0x000fea0003c3ffff */
        .weak           $__internal_2_$__cuda_sm10x_tcgen05_guardrail_trap_unallocated_columns_being_dealloced
        .type           $__internal_2_$__cuda_sm10x_tcgen05_guardrail_trap_unallocated_columns_being_dealloced,@function
        .size           $__internal_2_$__cuda_sm10x_tcgen05_guardrail_trap_unallocated_columns_being_dealloced,(.L_x_31 - $__internal_2_$__cuda_sm10x_tcgen05_guardrail_trap_unallocated_columns_being_dealloced)
$__internal_2_$__cuda_sm10x_tcgen05_guardrail_trap_unallocated_columns_being_dealloced:
[----:B------:R-:W-:Y:S05]  /*7ba0*/  BPT.TRAP 0x1 ;  /* 0x000000040000795c */ /* 0x000fea0000300000 */
[----:B------:R-:W-:-:S04]  /*7bb0*/  IMAD.MOV.U32 R3, RZ, RZ, 0x0 ;  /* 0x00000000ff037424 */ /* 0x000fc800078e00ff */
[----:B------:R-:W-:Y:S05]  /*7bc0*/  RET.REL.NODEC R2 `(attn_fwd) ;  /* 0xffffff84020c7950 */ /* 0x000fea0003c3ffff */
.L_x_28:
[----:B------:R-:W-:-:S00]  /*7bd0*/  BRA `(.L_x_28) ;  /* 0xfffffffc00fc7947 */ /* 0x000fc0000383ffff */
[----:B------:R-:W-:-:S00]  /*7be0*/  NOP ;  /* 0x0000000000007918 */ /* 0x000fc00000000000 */
        /* <DEDUP_REMOVED lines=9> */
.L_x_31:


//--------------------- .nv.global.init           --------------------------
	.section	.nv.global.init,"aw",@progbits
.nv.global.init:
	.type		_$_str,@object
	.size		_$_str,(.L_3 - _$_str)
_$_str:
        /*0000*/ 	.byte	0x5f, 0x5f, 0x43, 0x55, 0x44, 0x41, 0x5f, 0x46, 0x54, 0x5a, 0x00
.L_3:


//--------------------- .nv.shared.attn_fwd       --------------------------
	.section	.nv.shared.attn_fwd,"aw",@nobits
	.sectionflags	@""
	.align	16
	.zero		1024


//--------------------- .nv.shared.reserved.0     --------------------------
	.section	.nv.shared.reserved.0,"aw",@nobits
	.align	8
	.weak		__nv_reservedSMEM_offset_0_alias
	.size		__nv_reservedSMEM_offset_0_alias, 0, 64
	.other		__nv_reservedSMEM_offset_0_alias,@"STO_CUDA_RESERVED_SHARED STV_DEFAULT"
__nv_reservedSMEM_offset_0_alias:
	.zero		0
.nv.shared.reserved.0:
	.zero		64
	.weak		__nv_reservedSMEM_allocation_phase
	.type		__nv_reservedSMEM_allocation_phase,@object
	.size		__nv_reservedSMEM_allocation_phase,(.L_0 - __nv_reservedSMEM_allocation_phase)
__nv_reservedSMEM_allocation_phase:
	.zero		1
.L_0:
	.zero		7
	.weak		__nv_reservedSMEM_devtool_atexit_pc
	.type		__nv_reservedSMEM_devtool_atexit_pc,@object
	.size		__nv_reservedSMEM_devtool_atexit_pc,(__nv_reservedSMEM_allocation_mask - __nv_reservedSMEM_devtool_atexit_pc)
__nv_reservedSMEM_devtool_atexit_pc:
	.zero		8
	.weak		__nv_reservedSMEM_allocation_mask
	.type		__nv_reservedSMEM_allocation_mask,@object
	.size		__nv_reservedSMEM_allocation_mask,(.L_2 - __nv_reservedSMEM_allocation_mask)
__nv_reservedSMEM_allocation_mask:
	.zero		4
.L_2:


//--------------------- .nv.constant0.attn_fwd    --------------------------
	.section	.nv.constant0.attn_fwd,"a",@progbits
	.sectionflags	@""
	.align	4
.nv.constant0.attn_fwd:
	.zero		1032


//--------------------- SYMBOLS --------------------------

	.type		.nv.reservedSmem.offset0,@object
	.size		.nv.reservedSmem.offset0,0x4
	.type		.nv.reservedSmem.cap,@object
	.size		.nv.reservedSmem.cap,0x4
